//
// Generated by NVIDIA NVVM Compiler
//
// Compiler Build ID: CL-36424714
// Cuda compilation tools, release 13.0, V13.0.88
// Based on NVVM 20.0.0
//

.version 9.0
.target sm_100
.address_size 64

	// .globl	_Z10buildModelP7double2iP7double3
.global .align 1 .b8 _ZN34_INTERNAL_89d80b04_4_k_cu_8d789fc04cuda3std3__45__cpo5beginE[1];
.global .align 1 .b8 _ZN34_INTERNAL_89d80b04_4_k_cu_8d789fc04cuda3std3__45__cpo3endE[1];
.global .align 1 .b8 _ZN34_INTERNAL_89d80b04_4_k_cu_8d789fc04cuda3std3__45__cpo6cbeginE[1];
.global .align 1 .b8 _ZN34_INTERNAL_89d80b04_4_k_cu_8d789fc04cuda3std3__45__cpo4cendE[1];
.global .align 1 .b8 _ZN34_INTERNAL_89d80b04_4_k_cu_8d789fc04cuda3std3__45__cpo6rbeginE[1];
.global .align 1 .b8 _ZN34_INTERNAL_89d80b04_4_k_cu_8d789fc04cuda3std3__45__cpo4rendE[1];
.global .align 1 .b8 _ZN34_INTERNAL_89d80b04_4_k_cu_8d789fc04cuda3std3__45__cpo7crbeginE[1];
.global .align 1 .b8 _ZN34_INTERNAL_89d80b04_4_k_cu_8d789fc04cuda3std3__45__cpo5crendE[1];
.global .align 1 .b8 _ZN34_INTERNAL_89d80b04_4_k_cu_8d789fc04cuda3std3__436_GLOBAL__N__89d80b04_4_k_cu_8d789fc06ignoreE[1];
.global .align 1 .b8 _ZN34_INTERNAL_89d80b04_4_k_cu_8d789fc04cuda3std3__419piecewise_constructE[1];
.global .align 1 .b8 _ZN34_INTERNAL_89d80b04_4_k_cu_8d789fc04cuda3std3__48in_placeE[1];
.global .align 1 .b8 _ZN34_INTERNAL_89d80b04_4_k_cu_8d789fc04cuda3std3__420unreachable_sentinelE[1];
.global .align 1 .b8 _ZN34_INTERNAL_89d80b04_4_k_cu_8d789fc04cuda3std3__47nulloptE[1];
.global .align 1 .b8 _ZN34_INTERNAL_89d80b04_4_k_cu_8d789fc04cuda3std3__48unexpectE[1];
.global .align 1 .b8 _ZN34_INTERNAL_89d80b04_4_k_cu_8d789fc04cuda3std6ranges3__45__cpo4swapE[1];
.global .align 1 .b8 _ZN34_INTERNAL_89d80b04_4_k_cu_8d789fc04cuda3std6ranges3__45__cpo9iter_moveE[1];
.global .align 1 .b8 _ZN34_INTERNAL_89d80b04_4_k_cu_8d789fc04cuda3std6ranges3__45__cpo5beginE[1];
.global .align 1 .b8 _ZN34_INTERNAL_89d80b04_4_k_cu_8d789fc04cuda3std6ranges3__45__cpo3endE[1];
.global .align 1 .b8 _ZN34_INTERNAL_89d80b04_4_k_cu_8d789fc04cuda3std6ranges3__45__cpo6cbeginE[1];
.global .align 1 .b8 _ZN34_INTERNAL_89d80b04_4_k_cu_8d789fc04cuda3std6ranges3__45__cpo4cendE[1];
.global .align 1 .b8 _ZN34_INTERNAL_89d80b04_4_k_cu_8d789fc04cuda3std6ranges3__45__cpo7advanceE[1];
.global .align 1 .b8 _ZN34_INTERNAL_89d80b04_4_k_cu_8d789fc04cuda3std6ranges3__45__cpo9iter_swapE[1];
.global .align 1 .b8 _ZN34_INTERNAL_89d80b04_4_k_cu_8d789fc04cuda3std6ranges3__45__cpo4nextE[1];
.global .align 1 .b8 _ZN34_INTERNAL_89d80b04_4_k_cu_8d789fc04cuda3std6ranges3__45__cpo4prevE[1];
.global .align 1 .b8 _ZN34_INTERNAL_89d80b04_4_k_cu_8d789fc04cuda3std6ranges3__45__cpo4dataE[1];
.global .align 1 .b8 _ZN34_INTERNAL_89d80b04_4_k_cu_8d789fc04cuda3std6ranges3__45__cpo5cdataE[1];
.global .align 1 .b8 _ZN34_INTERNAL_89d80b04_4_k_cu_8d789fc04cuda3std6ranges3__45__cpo4sizeE[1];
.global .align 1 .b8 _ZN34_INTERNAL_89d80b04_4_k_cu_8d789fc04cuda3std6ranges3__45__cpo5ssizeE[1];
.global .align 1 .b8 _ZN34_INTERNAL_89d80b04_4_k_cu_8d789fc04cuda3std6ranges3__45__cpo8distanceE[1];
.global .align 1 .b8 _ZN34_INTERNAL_89d80b04_4_k_cu_8d789fc06thrust24THRUST_300001_SM_1000_NS8cuda_cub3parE[1];
.global .align 1 .b8 _ZN34_INTERNAL_89d80b04_4_k_cu_8d789fc06thrust24THRUST_300001_SM_1000_NS8cuda_cub10par_nosyncE[1];
.global .align 1 .b8 _ZN34_INTERNAL_89d80b04_4_k_cu_8d789fc06thrust24THRUST_300001_SM_1000_NS6system6detail10sequential3seqE[1];
.global .align 1 .b8 _ZN34_INTERNAL_89d80b04_4_k_cu_8d789fc06thrust24THRUST_300001_SM_1000_NS12placeholders2_1E[1];
.global .align 1 .b8 _ZN34_INTERNAL_89d80b04_4_k_cu_8d789fc06thrust24THRUST_300001_SM_1000_NS12placeholders2_2E[1];
.global .align 1 .b8 _ZN34_INTERNAL_89d80b04_4_k_cu_8d789fc06thrust24THRUST_300001_SM_1000_NS12placeholders2_3E[1];
.global .align 1 .b8 _ZN34_INTERNAL_89d80b04_4_k_cu_8d789fc06thrust24THRUST_300001_SM_1000_NS12placeholders2_4E[1];
.global .align 1 .b8 _ZN34_INTERNAL_89d80b04_4_k_cu_8d789fc06thrust24THRUST_300001_SM_1000_NS12placeholders2_5E[1];
.global .align 1 .b8 _ZN34_INTERNAL_89d80b04_4_k_cu_8d789fc06thrust24THRUST_300001_SM_1000_NS12placeholders2_6E[1];
.global .align 1 .b8 _ZN34_INTERNAL_89d80b04_4_k_cu_8d789fc06thrust24THRUST_300001_SM_1000_NS12placeholders2_7E[1];
.global .align 1 .b8 _ZN34_INTERNAL_89d80b04_4_k_cu_8d789fc06thrust24THRUST_300001_SM_1000_NS12placeholders2_8E[1];
.global .align 1 .b8 _ZN34_INTERNAL_89d80b04_4_k_cu_8d789fc06thrust24THRUST_300001_SM_1000_NS12placeholders2_9E[1];
.global .align 1 .b8 _ZN34_INTERNAL_89d80b04_4_k_cu_8d789fc06thrust24THRUST_300001_SM_1000_NS12placeholders3_10E[1];
.global .align 1 .b8 _ZN34_INTERNAL_89d80b04_4_k_cu_8d789fc06thrust24THRUST_300001_SM_1000_NS3seqE[1];

.visible .entry _Z10buildModelP7double2iP7double3(
	.param .u64 .ptr .align 1 _Z10buildModelP7double2iP7double3_param_0,
	.param .u32 _Z10buildModelP7double2iP7double3_param_1,
	.param .u64 .ptr .align 1 _Z10buildModelP7double2iP7double3_param_2
)
{
	.reg .b32 	%r<18>;
	.reg .b32 	%f<3>;
	.reg .b64 	%rd<11>;
	.reg .b64 	%fd<10>;

	ld.param.u64 	%rd1, [_Z10buildModelP7double2iP7double3_param_0];
	ld.param.u64 	%rd2, [_Z10buildModelP7double2iP7double3_param_2];
	cvta.to.global.u64 	%rd3, %rd2;
	cvta.to.global.u64 	%rd4, %rd1;
	mov.u32 	%r1, %ctaid.x;
	mov.u32 	%r2, %ntid.x;
	mov.u32 	%r3, %tid.x;
	mad.lo.s32 	%r4, %r1, %r2, %r3;
	shl.b32 	%r5, %r4, 3;
	or.b32  	%r6, %r5, 1;
	cvt.rn.f32.s32 	%f1, %r6;
	sqrt.rn.f32 	%f2, %f1;
	cvt.rzi.s32.f32 	%r7, %f2;
	add.s32 	%r8, %r7, 1;
	shr.u32 	%r9, %r8, 31;
	add.s32 	%r10, %r8, %r9;
	shr.s32 	%r11, %r10, 1;
	add.s32 	%r12, %r11, -1;
	mul.lo.s32 	%r13, %r12, %r11;
	shr.u32 	%r14, %r13, 31;
	add.s32 	%r15, %r13, %r14;
	shr.s32 	%r16, %r15, 1;
	sub.s32 	%r17, %r4, %r16;
	mul.wide.s32 	%rd5, %r17, 16;
	add.s64 	%rd6, %rd4, %rd5;
	ld.global.v2.f64 	{%fd1, %fd2}, [%rd6];
	mul.wide.s32 	%rd7, %r11, 16;
	add.s64 	%rd8, %rd4, %rd7;
	ld.global.v2.f64 	{%fd3, %fd4}, [%rd8];
	sub.f64 	%fd5, %fd4, %fd2;
	sub.f64 	%fd6, %fd3, %fd1;
	div.rn.f64 	%fd7, %fd5, %fd6;
	mul.f64 	%fd8, %fd1, %fd7;
	sub.f64 	%fd9, %fd2, %fd8;
	mul.wide.s32 	%rd9, %r4, 24;
	add.s64 	%rd10, %rd3, %rd9;
	st.global.f64 	[%rd10], %fd7;
	st.global.f64 	[%rd10+8], %fd9;
	ret;

}
	// .globl	_ZN3cub18CUB_300001_SM_10006detail11EmptyKernelIvEEvv
.visible .entry _ZN3cub18CUB_300001_SM_10006detail11EmptyKernelIvEEvv()
{


	ret;

}


// ===== COMPILED SASS (sm_100) =====

	.target	sm_100

	.elftype	@"ET_EXEC"


//--------------------- .note.nv.tkinfo           --------------------------
	.section	.note.nv.tkinfo,"",@"SHT_NOTE"
	.sectionflags	@"SHF_NOTE_NV_TKINFO"
	.tkinfo
        /*0018*/ 	.word	0x00000002
        /*0030*/ 	.string	""
        /*0030*/ 	.string	"ptxas"
        /*0030*/ 	.string	"Cuda compilation tools, release 13.0, V13.0.88"
        /*0030*/ 	.string	"Build cuda_13.0.r13.0/compiler.36424714_0"
        /*0030*/ 	.string	"-arch sm_100 -m 64 "



//--------------------- .note.nv.cuinfo           --------------------------
	.section	.note.nv.cuinfo,"",@"SHT_NOTE"
	.sectionflags	@"SHF_NOTE_NV_CUINFO"
        /*0018*/ 	.short	0x0002
        /*001a*/ 	.short	0x0064
        /*001c*/ 	.short	0x0082
	.zero		2


//--------------------- .nv.info                  --------------------------
	.section	.nv.info,"",@"SHT_CUDA_INFO"
	.align	4


	//----- nvinfo : EIATTR_REGCOUNT
	.align		4
        /*0000*/ 	.byte	0x04, 0x2f
        /*0002*/ 	.short	(.L_44 - .L_43)
	.align		4
.L_43:
        /*0004*/ 	.word	index@(_Z10buildModelP7double2iP7double3)
        /*0008*/ 	.word	0x0000001c


	//----- nvinfo : EIATTR_FRAME_SIZE
	.align		4
.L_44:
        /*000c*/ 	.byte	0x04, 0x11
        /*000e*/ 	.short	(.L_46 - .L_45)
	.align		4
.L_45:
        /*0010*/ 	.word	index@($__internal_1_$__cuda_sm20_sqrt_rn_f32_slowpath)
        /*0014*/ 	.word	0x00000000


	//----- nvinfo : EIATTR_FRAME_SIZE
	.align		4
.L_46:
        /*0018*/ 	.byte	0x04, 0x11
        /*001a*/ 	.short	(.L_48 - .L_47)
	.align		4
.L_47:
        /*001c*/ 	.word	index@($__internal_0_$__cuda_sm20_div_rn_f64_full)
        /*0020*/ 	.word	0x00000000


	//----- nvinfo : EIATTR_FRAME_SIZE
	.align		4
.L_48:
        /*0024*/ 	.byte	0x04, 0x11
        /*0026*/ 	.short	(.L_50 - .L_49)
	.align		4
.L_49:
        /*0028*/ 	.word	index@(_Z10buildModelP7double2iP7double3)
        /*002c*/ 	.word	0x00000000


	//----- nvinfo : EIATTR_REGCOUNT
	.align		4
.L_50:
        /*0030*/ 	.byte	0x04, 0x2f
        /*0032*/ 	.short	(.L_52 - .L_51)
	.align		4
.L_51:
        /*0034*/ 	.word	index@(_ZN3cub18CUB_300001_SM_10006detail11EmptyKernelIvEEvv)
        /*0038*/ 	.word	0x00000004


	//----- nvinfo : EIATTR_FRAME_SIZE
	.align		4
.L_52:
        /*003c*/ 	.byte	0x04, 0x11
        /*003e*/ 	.short	(.L_54 - .L_53)
	.align		4
.L_53:
        /*0040*/ 	.word	index@(_ZN3cub18CUB_300001_SM_10006detail11EmptyKernelIvEEvv)
        /*0044*/ 	.word	0x00000000


	//----- nvinfo : EIATTR_MIN_STACK_SIZE
	.align		4
.L_54:
        /*0048*/ 	.byte	0x04, 0x12
        /*004a*/ 	.short	(.L_56 - .L_55)
	.align		4
.L_55:
        /*004c*/ 	.word	index@(_ZN3cub18CUB_300001_SM_10006detail11EmptyKernelIvEEvv)
        /*0050*/ 	.word	0x00000000


	//----- nvinfo : EIATTR_MIN_STACK_SIZE
	.align		4
.L_56:
        /*0054*/ 	.byte	0x04, 0x12
        /*0056*/ 	.short	(.L_58 - .L_57)
	.align		4
.L_57:
        /*0058*/ 	.word	index@(_Z10buildModelP7double2iP7double3)
        /*005c*/ 	.word	0x00000000
.L_58:


//--------------------- .nv.compat                --------------------------
	.section	.nv.compat,"",@"SHT_CUDA_COMPAT_INFO"
	.align	4
        /*0000*/ 	.byte	0x02, 0x09, 0x00, 0x00, 0x02, 0x02, 0x01, 0x00, 0x02, 0x05, 0x05, 0x00, 0x03, 0x07, 0x01, 0x01
        /*0010*/ 	.byte	0x02, 0x03, 0x00, 0x00, 0x02, 0x06, 0x01, 0x00, 0x04, 0x0b, 0x08, 0x00, 0x01, 0x00, 0x00, 0x00
        /*0020*/ 	.byte	0x00, 0x00, 0x00, 0x00


//--------------------- .nv.info._ZN3cub18CUB_300001_SM_10006detail11EmptyKernelIvEEvv --------------------------
	.section	.nv.info._ZN3cub18CUB_300001_SM_10006detail11EmptyKernelIvEEvv,"",@"SHT_CUDA_INFO"
	.sectionflags	@""
	.align	4


	//----- nvinfo : EIATTR_CUDA_API_VERSION
	.align		4
        /*0000*/ 	.byte	0x04, 0x37
        /*0002*/ 	.short	(.L_60 - .L_59)
.L_59:
        /*0004*/ 	.word	0x00000082


	//----- nvinfo : EIATTR_SPARSE_MMA_MASK
	.align		4
.L_60:
        /*0008*/ 	.byte	0x03, 0x50
        /*000a*/ 	.short	0x0000


	//----- nvinfo : EIATTR_MAXREG_COUNT
	.align		4
        /*000c*/ 	.byte	0x03, 0x1b
        /*000e*/ 	.short	0x00ff


	//----- nvinfo : EIATTR_MERCURY_ISA_VERSION
	.align		4
        /*0010*/ 	.byte	0x03, 0x5f
        /*0012*/ 	.short	0x0101


	//----- nvinfo : EIATTR_VRC_CTA_INIT_COUNT
	.align		4
        /*0014*/ 	.byte	0x02, 0x4a
	.zero		1
	.zero		1


	//----- nvinfo : EIATTR_EXIT_INSTR_OFFSETS
	.align		4
        /*0018*/ 	.byte	0x04, 0x1c
        /*001a*/ 	.short	(.L_62 - .L_61)


	//   ....[0]....
.L_61:
        /*001c*/ 	.word	0x00000010


	//----- nvinfo : EIATTR_SW_WAR
	.align		4
.L_62:
        /*0020*/ 	.byte	0x04, 0x36
        /*0022*/ 	.short	(.L_64 - .L_63)
.L_63:
        /*0024*/ 	.word	0x00000008
.L_64:


//--------------------- .nv.info._Z10buildModelP7double2iP7double3 --------------------------
	.section	.nv.info._Z10buildModelP7double2iP7double3,"",@"SHT_CUDA_INFO"
	.sectionflags	@""
	.align	4


	//----- nvinfo : EIATTR_CUDA_API_VERSION
	.align		4
        /*0000*/ 	.byte	0x04, 0x37
        /*0002*/ 	.short	(.L_66 - .L_65)
.L_65:
        /*0004*/ 	.word	0x00000082


	//----- nvinfo : EIATTR_KPARAM_INFO
	.align		4
.L_66:
        /*0008*/ 	.byte	0x04, 0x17
        /*000a*/ 	.short	(.L_68 - .L_67)
.L_67:
        /*000c*/ 	.word	0x00000000
        /*0010*/ 	.short	0x0002
        /*0012*/ 	.short	0x0010
        /*0014*/ 	.byte	0x00, 0xf5, 0x21, 0x00


	//----- nvinfo : EIATTR_KPARAM_INFO
	.align		4
.L_68:
        /*0018*/ 	.byte	0x04, 0x17
        /*001a*/ 	.short	(.L_70 - .L_69)
.L_69:
        /*001c*/ 	.word	0x00000000
        /*0020*/ 	.short	0x0001
        /*0022*/ 	.short	0x0008
        /*0024*/ 	.byte	0x00, 0xf0, 0x11, 0x00


	//----- nvinfo : EIATTR_KPARAM_INFO
	.align		4
.L_70:
        /*0028*/ 	.byte	0x04, 0x17
        /*002a*/ 	.short	(.L_72 - .L_71)
.L_71:
        /*002c*/ 	.word	0x00000000
        /*0030*/ 	.short	0x0000
        /*0032*/ 	.short	0x0000
        /*0034*/ 	.byte	0x00, 0xf5, 0x21, 0x00


	//----- nvinfo : EIATTR_SPARSE_MMA_MASK
	.align		4
.L_72:
        /*0038*/ 	.byte	0x03, 0x50
        /*003a*/ 	.short	0x0000


	//----- nvinfo : EIATTR_MAXREG_COUNT
	.align		4
        /*003c*/ 	.byte	0x03, 0x1b
        /*003e*/ 	.short	0x00ff


	//----- nvinfo : EIATTR_MERCURY_ISA_VERSION
	.align		4
        /*0040*/ 	.byte	0x03, 0x5f
        /*0042*/ 	.short	0x0101


	//----- nvinfo : EIATTR_VRC_CTA_INIT_COUNT
	.align		4
        /*0044*/ 	.byte	0x02, 0x4a
	.zero		1
	.zero		1


	//----- nvinfo : EIATTR_EXIT_INSTR_OFFSETS
	.align		4
        /*0048*/ 	.byte	0x04, 0x1c
        /*004a*/ 	.short	(.L_74 - .L_73)


	//   ....[0]....
.L_73:
        /*004c*/ 	.word	0x000003e0


	//----- nvinfo : EIATTR_CRS_STACK_SIZE
	.align		4
.L_74:
        /*0050*/ 	.byte	0x04, 0x1e
        /*0052*/ 	.short	(.L_76 - .L_75)
.L_75:
        /*0054*/ 	.word	0x00000000


	//----- nvinfo : EIATTR_CBANK_PARAM_SIZE
	.align		4
.L_76:
        /*0058*/ 	.byte	0x03, 0x19
        /*005a*/ 	.short	0x0018


	//----- nvinfo : EIATTR_PARAM_CBANK
	.align		4
        /*005c*/ 	.byte	0x04, 0x0a
        /*005e*/ 	.short	(.L_78 - .L_77)
	.align		4
.L_77:
        /*0060*/ 	.word	index@(.nv.constant0._Z10buildModelP7double2iP7double3)
        /*0064*/ 	.short	0x0380
        /*0066*/ 	.short	0x0018


	//----- nvinfo : EIATTR_SW_WAR
	.align		4
.L_78:
        /*0068*/ 	.byte	0x04, 0x36
        /*006a*/ 	.short	(.L_80 - .L_79)
.L_79:
        /*006c*/ 	.word	0x00000008
.L_80:


//--------------------- .nv.callgraph             --------------------------
	.section	.nv.callgraph,"",@"SHT_CUDA_CALLGRAPH"
	.align	4
	.sectionentsize	8
	.align		4
        /*0000*/ 	.word	0x00000000
	.align		4
        /*0004*/ 	.word	0xffffffff
	.align		4
        /*0008*/ 	.word	0x00000000
	.align		4
        /*000c*/ 	.word	0xfffffffe
	.align		4
        /*0010*/ 	.word	0x00000000
	.align		4
        /*0014*/ 	.word	0xfffffffd
	.align		4
        /*0018*/ 	.word	0x00000000
	.align		4
        /*001c*/ 	.word	0xfffffffc


//--------------------- .nv.constant4             --------------------------
	.section	.nv.constant4,"a",@progbits
	.align	8
	.align		8
.nv.constant4:
        /*0000*/ 	.dword	_ZN34_INTERNAL_89d80b04_4_k_cu_8d789fc04cuda3std3__45__cpo5beginE
	.align		8
        /*0008*/ 	.dword	_ZN34_INTERNAL_89d80b04_4_k_cu_8d789fc04cuda3std3__45__cpo3endE
	.align		8
        /*0010*/ 	.dword	_ZN34_INTERNAL_89d80b04_4_k_cu_8d789fc04cuda3std3__45__cpo6cbeginE
	.align		8
        /*0018*/ 	.dword	_ZN34_INTERNAL_89d80b04_4_k_cu_8d789fc04cuda3std3__45__cpo4cendE
	.align		8
        /*0020*/ 	.dword	_ZN34_INTERNAL_89d80b04_4_k_cu_8d789fc04cuda3std3__45__cpo6rbeginE
	.align		8
        /*0028*/ 	.dword	_ZN34_INTERNAL_89d80b04_4_k_cu_8d789fc04cuda3std3__45__cpo4rendE
	.align		8
        /*0030*/ 	.dword	_ZN34_INTERNAL_89d80b04_4_k_cu_8d789fc04cuda3std3__45__cpo7crbeginE
	.align		8
        /*0038*/ 	.dword	_ZN34_INTERNAL_89d80b04_4_k_cu_8d789fc04cuda3std3__45__cpo5crendE
	.align		8
        /*0040*/ 	.dword	_ZN34_INTERNAL_89d80b04_4_k_cu_8d789fc04cuda3std3__436_GLOBAL__N__89d80b04_4_k_cu_8d789fc06ignoreE
	.align		8
        /*0048*/ 	.dword	_ZN34_INTERNAL_89d80b04_4_k_cu_8d789fc04cuda3std3__419piecewise_constructE
	.align		8
        /*0050*/ 	.dword	_ZN34_INTERNAL_89d80b04_4_k_cu_8d789fc04cuda3std3__48in_placeE
	.align		8
        /*0058*/ 	.dword	_ZN34_INTERNAL_89d80b04_4_k_cu_8d789fc04cuda3std3__420unreachable_sentinelE
	.align		8
        /*0060*/ 	.dword	_ZN34_INTERNAL_89d80b04_4_k_cu_8d789fc04cuda3std3__47nulloptE
	.align		8
        /*0068*/ 	.dword	_ZN34_INTERNAL_89d80b04_4_k_cu_8d789fc04cuda3std3__48unexpectE
	.align		8
        /*0070*/ 	.dword	_ZN34_INTERNAL_89d80b04_4_k_cu_8d789fc04cuda3std6ranges3__45__cpo4swapE
	.align		8
        /*0078*/ 	.dword	_ZN34_INTERNAL_89d80b04_4_k_cu_8d789fc04cuda3std6ranges3__45__cpo9iter_moveE
	.align		8
        /*0080*/ 	.dword	_ZN34_INTERNAL_89d80b04_4_k_cu_8d789fc04cuda3std6ranges3__45__cpo5beginE
	.align		8
        /*0088*/ 	.dword	_ZN34_INTERNAL_89d80b04_4_k_cu_8d789fc04cuda3std6ranges3__45__cpo3endE
	.align		8
        /*0090*/ 	.dword	_ZN34_INTERNAL_89d80b04_4_k_cu_8d789fc04cuda3std6ranges3__45__cpo6cbeginE
	.align		8
        /*0098*/ 	.dword	_ZN34_INTERNAL_89d80b04_4_k_cu_8d789fc04cuda3std6ranges3__45__cpo4cendE
	.align		8
        /*00a0*/ 	.dword	_ZN34_INTERNAL_89d80b04_4_k_cu_8d789fc04cuda3std6ranges3__45__cpo7advanceE
	.align		8
        /*00a8*/ 	.dword	_ZN34_INTERNAL_89d80b04_4_k_cu_8d789fc04cuda3std6ranges3__45__cpo9iter_swapE
	.align		8
        /*00b0*/ 	.dword	_ZN34_INTERNAL_89d80b04_4_k_cu_8d789fc04cuda3std6ranges3__45__cpo4nextE
	.align		8
        /*00b8*/ 	.dword	_ZN34_INTERNAL_89d80b04_4_k_cu_8d789fc04cuda3std6ranges3__45__cpo4prevE
	.align		8
        /*00c0*/ 	.dword	_ZN34_INTERNAL_89d80b04_4_k_cu_8d789fc04cuda3std6ranges3__45__cpo4dataE
	.align		8
        /*00c8*/ 	.dword	_ZN34_INTERNAL_89d80b04_4_k_cu_8d789fc04cuda3std6ranges3__45__cpo5cdataE
	.align		8
        /*00d0*/ 	.dword	_ZN34_INTERNAL_89d80b04_4_k_cu_8d789fc04cuda3std6ranges3__45__cpo4sizeE
	.align		8
        /*00d8*/ 	.dword	_ZN34_INTERNAL_89d80b04_4_k_cu_8d789fc04cuda3std6ranges3__45__cpo5ssizeE
	.align		8
        /*00e0*/ 	.dword	_ZN34_INTERNAL_89d80b04_4_k_cu_8d789fc04cuda3std6ranges3__45__cpo8distanceE
	.align		8
        /*00e8*/ 	.dword	_ZN34_INTERNAL_89d80b04_4_k_cu_8d789fc06thrust24THRUST_300001_SM_1000_NS8cuda_cub3parE
	.align		8
        /*00f0*/ 	.dword	_ZN34_INTERNAL_89d80b04_4_k_cu_8d789fc06thrust24THRUST_300001_SM_1000_NS8cuda_cub10par_nosyncE
	.align		8
        /*00f8*/ 	.dword	_ZN34_INTERNAL_89d80b04_4_k_cu_8d789fc06thrust24THRUST_300001_SM_1000_NS6system6detail10sequential3seqE
	.align		8
        /*0100*/ 	.dword	_ZN34_INTERNAL_89d80b04_4_k_cu_8d789fc06thrust24THRUST_300001_SM_1000_NS12placeholders2_1E
	.align		8
        /*0108*/ 	.dword	_ZN34_INTERNAL_89d80b04_4_k_cu_8d789fc06thrust24THRUST_300001_SM_1000_NS12placeholders2_2E
	.align		8
        /*0110*/ 	.dword	_ZN34_INTERNAL_89d80b04_4_k_cu_8d789fc06thrust24THRUST_300001_SM_1000_NS12placeholders2_3E
	.align		8
        /*0118*/ 	.dword	_ZN34_INTERNAL_89d80b04_4_k_cu_8d789fc06thrust24THRUST_300001_SM_1000_NS12placeholders2_4E
	.align		8
        /*0120*/ 	.dword	_ZN34_INTERNAL_89d80b04_4_k_cu_8d789fc06thrust24THRUST_300001_SM_1000_NS12placeholders2_5E
	.align		8
        /*0128*/ 	.dword	_ZN34_INTERNAL_89d80b04_4_k_cu_8d789fc06thrust24THRUST_300001_SM_1000_NS12placeholders2_6E
	.align		8
        /*0130*/ 	.dword	_ZN34_INTERNAL_89d80b04_4_k_cu_8d789fc06thrust24THRUST_300001_SM_1000_NS12placeholders2_7E
	.align		8
        /*0138*/ 	.dword	_ZN34_INTERNAL_89d80b04_4_k_cu_8d789fc06thrust24THRUST_300001_SM_1000_NS12placeholders2_8E
	.align		8
        /*0140*/ 	.dword	_ZN34_INTERNAL_89d80b04_4_k_cu_8d789fc06thrust24THRUST_300001_SM_1000_NS12placeholders2_9E
	.align		8
        /*0148*/ 	.dword	_ZN34_INTERNAL_89d80b04_4_k_cu_8d789fc06thrust24THRUST_300001_SM_1000_NS12placeholders3_10E
	.align		8
        /*0150*/ 	.dword	_ZN34_INTERNAL_89d80b04_4_k_cu_8d789fc06thrust24THRUST_300001_SM_1000_NS3seqE


//--------------------- .text._ZN3cub18CUB_300001_SM_10006detail11EmptyKernelIvEEvv --------------------------
	.section	.text._ZN3cub18CUB_300001_SM_10006detail11EmptyKernelIvEEvv,"ax",@progbits
	.align	128
        .global         _ZN3cub18CUB_300001_SM_10006detail11EmptyKernelIvEEvv
        .type           _ZN3cub18CUB_300001_SM_10006detail11EmptyKernelIvEEvv,@function
        .size           _ZN3cub18CUB_300001_SM_10006detail11EmptyKernelIvEEvv,(.L_x_15 - _ZN3cub18CUB_300001_SM_10006detail11EmptyKernelIvEEvv)
        .other          _ZN3cub18CUB_300001_SM_10006detail11EmptyKernelIvEEvv,@"STO_CUDA_ENTRY STV_DEFAULT"
_ZN3cub18CUB_300001_SM_10006detail11EmptyKernelIvEEvv:
.text._ZN3cub18CUB_300001_SM_10006detail11EmptyKernelIvEEvv:
[----:B------:R-:W-:Y:S01]  /*0000*/  LDC R1, c[0x0][0x37c] ;  /* 0x0000df00ff017b82 */ /* 0x000fe20000000800 */
[----:B------:R-:W-:Y:S05]  /*0010*/  EXIT ;  /* 0x000000000000794d */ /* 0x000fea0003800000 */
.L_x_0:
[----:B------:R-:W-:-:S00]  /*0020*/  BRA `(.L_x_0) ;  /* 0xfffffffc00fc7947 */ /* 0x000fc0000383ffff */
[----:B------:R-:W-:-:S00]  /*0030*/  NOP ;  /* 0x0000000000007918 */ /* 0x000fc00000000000 */
        /* <DEDUP_REMOVED lines=12> */
.L_x_15:


//--------------------- .text._Z10buildModelP7double2iP7double3 --------------------------
	.section	.text._Z10buildModelP7double2iP7double3,"ax",@progbits
	.align	128
        .global         _Z10buildModelP7double2iP7double3
        .type           _Z10buildModelP7double2iP7double3,@function
        .size           _Z10buildModelP7double2iP7double3,(.L_x_14 - _Z10buildModelP7double2iP7double3)
        .other          _Z10buildModelP7double2iP7double3,@"STO_CUDA_ENTRY STV_DEFAULT"
_Z10buildModelP7double2iP7double3:
.text._Z10buildModelP7double2iP7double3:
[----:B------:R-:W-:Y:S01]  /*0000*/  LDC R1, c[0x0][0x37c] ;  /* 0x0000df00ff017b82 */ /* 0x000fe20000000800 */
[----:B------:R-:W0:Y:S07]  /*0010*/  S2R R3, SR_TID.X ;  /* 0x0000000000037919 */ /* 0x000e2e0000002100 */
[----:B------:R-:W0:Y:S01]  /*0020*/  S2UR UR4, SR_CTAID.X ;  /* 0x00000000000479c3 */ /* 0x000e220000002500 */
[----:B------:R-:W-:Y:S07]  /*0030*/  BSSY.RECONVERGENT B0, `(.L_x_1) ;  /* 0x0000011000007945 */ /* 0x000fee0003800200 */
[----:B------:R-:W0:Y:S02]  /*0040*/  LDC R8, c[0x0][0x360] ;  /* 0x0000d800ff087b82 */ /* 0x000e240000000800 */
[----:B0-----:R-:W-:Y:S01]  /*0050*/  IMAD R8, R8, UR4, R3 ;  /* 0x0000000408087c24 */ /* 0x001fe2000f8e0203 */
[----:B------:R-:W0:Y:S04]  /*0060*/  LDCU.64 UR4, c[0x0][0x358] ;  /* 0x00006b00ff0477ac */ /* 0x000e280008000a00 */
[----:B------:R-:W-:-:S04]  /*0070*/  LEA R0, R8, 0x1, 0x3 ;  /* 0x0000000108007811 */ /* 0x000fc800078e18ff */
[----:B------:R-:W-:-:S04]  /*0080*/  I2FP.F32.S32 R0, R0 ;  /* 0x0000000000007245 */ /* 0x000fc80000201400 */
[----:B------:R1:W2:Y:S01]  /*0090*/  MUFU.RSQ R3, R0 ;  /* 0x0000000000037308 */ /* 0x0002a20000001400 */
[----:B------:R-:W-:-:S05]  /*00a0*/  VIADD R2, R0, 0xf3000000 ;  /* 0xf300000000027836 */ /* 0x000fca0000000000 */
[----:B------:R-:W-:-:S13]  /*00b0*/  ISETP.GT.U32.AND P0, PT, R2, 0x727fffff, PT ;  /* 0x727fffff0200780c */ /* 0x000fda0003f04070 */
[----:B012---:R-:W-:Y:S05]  /*00c0*/  @!P0 BRA `(.L_x_2) ;  /* 0x00000000000c8947 */ /* 0x007fea0003800000 */
[----:B------:R-:W-:-:S07]  /*00d0*/  MOV R7, 0xf0 ;  /* 0x000000f000077802 */ /* 0x000fce0000000f00 */
[----:B------:R-:W-:Y:S05]  /*00e0*/  CALL.REL.NOINC `($__internal_1_$__cuda_sm20_sqrt_rn_f32_slowpath) ;  /* 0x0000000800387944 */ /* 0x000fea0003c00000 */
[----:B------:R-:W-:Y:S05]  /*00f0*/  BRA `(.L_x_3) ;  /* 0x0000000000107947 */ /* 0x000fea0003800000 */
.L_x_2:
[----:B------:R-:W-:Y:S01]  /*0100*/  FMUL.FTZ R5, R0, R3 ;  /* 0x0000000300057220 */ /* 0x000fe20000410000 */
[----:B------:R-:W-:-:S03]  /*0110*/  FMUL.FTZ R3, R3, 0.5 ;  /* 0x3f00000003037820 */ /* 0x000fc60000410000 */
[----:B------:R-:W-:-:S04]  /*0120*/  FFMA R0, -R5, R5, R0 ;  /* 0x0000000505007223 */ /* 0x000fc80000000100 */
[----:B------:R-:W-:-:S07]  /*0130*/  FFMA R0, R0, R3, R5 ;  /* 0x0000000300007223 */ /* 0x000fce0000000005 */
.L_x_3:
[----:B------:R-:W-:Y:S05]  /*0140*/  BSYNC.RECONVERGENT B0 ;  /* 0x0000000000007941 */ /* 0x000fea0003800200 */
.L_x_1:
[----:B------:R-:W0:Y:S01]  /*0150*/  F2I.TRUNC.NTZ R0, R0 ;  /* 0x0000000000007305 */ /* 0x000e22000020f100 */
[----:B------:R-:W1:Y:S01]  /*0160*/  LDC.64 R4, c[0x0][0x380] ;  /* 0x0000e000ff047b82 */ /* 0x000e620000000a00 */
[----:B0-----:R-:W-:-:S05]  /*0170*/  VIADD R2, R0, 0x1 ;  /* 0x0000000100027836 */ /* 0x001fca0000000000 */
[----:B------:R-:W-:-:S04]  /*0180*/  LEA.HI R2, R2, R2, RZ, 0x1 ;  /* 0x0000000202027211 */ /* 0x000fc800078f08ff */
[----:B------:R-:W-:-:S05]  /*0190*/  SHF.R.S32.HI R3, RZ, 0x1, R2 ;  /* 0x00000001ff037819 */ /* 0x000fca0000011402 */
[----:B------:R-:W-:-:S04]  /*01a0*/  VIADD R2, R3, 0xffffffff ;  /* 0xffffffff03027836 */ /* 0x000fc80000000000 */
[----:B------:R-:W-:-:S05]  /*01b0*/  IMAD R2, R3, R2, RZ ;  /* 0x0000000203027224 */ /* 0x000fca00078e02ff */
[----:B------:R-:W-:-:S04]  /*01c0*/  LEA.HI R2, R2, R2, RZ, 0x1 ;  /* 0x0000000202027211 */ /* 0x000fc800078f08ff */
[----:B------:R-:W-:Y:S01]  /*01d0*/  SHF.R.S32.HI R7, RZ, 0x1, R2 ;  /* 0x00000001ff077819 */ /* 0x000fe20000011402 */
[----:B-1----:R-:W-:-:S04]  /*01e0*/  IMAD.WIDE R2, R3, 0x10, R4 ;  /* 0x0000001003027825 */ /* 0x002fc800078e0204 */
[----:B------:R-:W-:Y:S01]  /*01f0*/  IMAD.IADD R7, R8, 0x1, -R7 ;  /* 0x0000000108077824 */ /* 0x000fe200078e0a07 */
[----:B------:R-:W2:Y:S03]  /*0200*/  LDG.E.128 R12, desc[UR4][R2.64] ;  /* 0x00000004020c7981 */ /* 0x000ea6000c1e1d00 */
[----:B------:R-:W-:-:S06]  /*0210*/  IMAD.WIDE R4, R7, 0x10, R4 ;  /* 0x0000001007047825 */ /* 0x000fcc00078e0204 */
[----:B------:R-:W2:Y:S01]  /*0220*/  LDG.E.128 R4, desc[UR4][R4.64] ;  /* 0x0000000404047981 */ /* 0x000ea2000c1e1d00 */
[----:B------:R-:W-:Y:S01]  /*0230*/  IMAD.MOV.U32 R10, RZ, RZ, 0x1 ;  /* 0x00000001ff0a7424 */ /* 0x000fe200078e00ff */
[----:B------:R-:W-:Y:S01]  /*0240*/  BSSY.RECONVERGENT B0, `(.L_x_4) ;  /* 0x0000014000007945 */ /* 0x000fe20003800200 */
[----:B--2---:R-:W-:-:S06]  /*0250*/  DADD R12, -R4, R12 ;  /* 0x00000000040c7229 */ /* 0x004fcc000000010c */
[----:B------:R-:W0:Y:S02]  /*0260*/  MUFU.RCP64H R11, R13 ;  /* 0x0000000d000b7308 */ /* 0x000e240000001800 */
[----:B0-----:R-:W-:-:S08]  /*0270*/  DFMA R16, -R12, R10, 1 ;  /* 0x3ff000000c10742b */ /* 0x001fd0000000010a */
[----:B------:R-:W-:-:S08]  /*0280*/  DFMA R16, R16, R16, R16 ;  /* 0x000000101010722b */ /* 0x000fd00000000010 */
[----:B------:R-:W-:-:S08]  /*0290*/  DFMA R16, R10, R16, R10 ;  /* 0x000000100a10722b */ /* 0x000fd0000000000a */
[----:B------:R-:W-:Y:S02]  /*02a0*/  DFMA R10, -R12, R16, 1 ;  /* 0x3ff000000c0a742b */ /* 0x000fe40000000110 */
[----:B------:R-:W-:-:S06]  /*02b0*/  DADD R14, -R6, R14 ;  /* 0x00000000060e7229 */ /* 0x000fcc000000010e */
[----:B------:R-:W-:-:S08]  /*02c0*/  DFMA R10, R16, R10, R16 ;  /* 0x0000000a100a722b */ /* 0x000fd00000000010 */
[----:B------:R-:W-:-:S08]  /*02d0*/  DMUL R2, R14, R10 ;  /* 0x0000000a0e027228 */ /* 0x000fd00000000000 */
[----:B------:R-:W-:-:S08]  /*02e0*/  DFMA R16, -R12, R2, R14 ;  /* 0x000000020c10722b */ /* 0x000fd0000000010e */
[----:B------:R-:W-:Y:S01]  /*02f0*/  DFMA R2, R10, R16, R2 ;  /* 0x000000100a02722b */ /* 0x000fe20000000002 */
[----:B------:R-:W-:-:S09]  /*0300*/  FSETP.GEU.AND P1, PT, |R15|, 6.5827683646048100446e-37, PT ;  /* 0x036000000f00780b */ /* 0x000fd20003f2e200 */
[----:B------:R-:W-:-:S05]  /*0310*/  FFMA R0, RZ, R13, R3 ;  /* 0x0000000dff007223 */ /* 0x000fca0000000003 */
[----:B------:R-:W-:-:S13]  /*0320*/  FSETP.GT.AND P0, PT, |R0|, 1.469367938527859385e-39, PT ;  /* 0x001000000000780b */ /* 0x000fda0003f04200 */
[----:B------:R-:W-:Y:S05]  /*0330*/  @P0 BRA P1, `(.L_x_5) ;  /* 0x0000000000100947 */ /* 0x000fea0000800000 */
[----:B------:R-:W-:-:S07]  /*0340*/  MOV R0, 0x360 ;  /* 0x0000036000007802 */ /* 0x000fce0000000f00 */
[----:B------:R-:W-:Y:S05]  /*0350*/  CALL.REL.NOINC `($__internal_0_$__cuda_sm20_div_rn_f64_full) ;  /* 0x0000000000247944 */ /* 0x000fea0003c00000 */
[----:B------:R-:W-:Y:S02]  /*0360*/  IMAD.MOV.U32 R2, RZ, RZ, R16 ;  /* 0x000000ffff027224 */ /* 0x000fe400078e0010 */
[----:B------:R-:W-:-:S07]  /*0370*/  IMAD.MOV.U32 R3, RZ, RZ, R17 ;  /* 0x000000ffff037224 */ /* 0x000fce00078e0011 */
.L_x_5:
[----:B------:R-:W-:Y:S05]  /*0380*/  BSYNC.RECONVERGENT B0 ;  /* 0x0000000000007941 */ /* 0x000fea0003800200 */
.L_x_4:
[----:B------:R-:W0:Y:S01]  /*0390*/  LDC.64 R10, c[0x0][0x390] ;  /* 0x0000e400ff0a7b82 */ /* 0x000e220000000a00 */
[----:B------:R-:W-:Y:S01]  /*03a0*/  DFMA R4, -R4, R2, R6 ;  /* 0x000000020404722b */ /* 0x000fe20000000106 */
[----:B0-----:R-:W-:-:S05]  /*03b0*/  IMAD.WIDE R8, R8, 0x18, R10 ;  /* 0x0000001808087825 */ /* 0x001fca00078e020a */
[----:B------:R-:W-:Y:S04]  /*03c0*/  STG.E.64 desc[UR4][R8.64], R2 ;  /* 0x0000000208007986 */ /* 0x000fe8000c101b04 */
[----:B------:R-:W-:Y:S01]  /*03d0*/  STG.E.64 desc[UR4][R8.64+0x8], R4 ;  /* 0x0000080408007986 */ /* 0x000fe2000c101b04 */
[----:B------:R-:W-:Y:S05]  /*03e0*/  EXIT ;  /* 0x000000000000794d */ /* 0x000fea0003800000 */
        .weak           $__internal_0_$__cuda_sm20_div_rn_f64_full
        .type           $__internal_0_$__cuda_sm20_div_rn_f64_full,@function
        .size           $__internal_0_$__cuda_sm20_div_rn_f64_full,($__internal_1_$__cuda_sm20_sqrt_rn_f32_slowpath - $__internal_0_$__cuda_sm20_div_rn_f64_full)
$__internal_0_$__cuda_sm20_div_rn_f64_full:
[C---:B------:R-:W-:Y:S01]  /*03f0*/  FSETP.GEU.AND P0, PT, |R13|.reuse, 1.469367938527859385e-39, PT ;  /* 0x001000000d00780b */ /* 0x040fe20003f0e200 */
[----:B------:R-:W-:Y:S01]  /*0400*/  IMAD.MOV.U32 R11, RZ, RZ, R15 ;  /* 0x000000ffff0b7224 */ /* 0x000fe200078e000f */
[C---:B------:R-:W-:Y:S01]  /*0410*/  LOP3.LUT R2, R13.reuse, 0x800fffff, RZ, 0xc0, !PT ;  /* 0x800fffff0d027812 */ /* 0x040fe200078ec0ff */
[----:B------:R-:W-:Y:S01]  /*0420*/  IMAD.MOV.U32 R18, RZ, RZ, 0x1 ;  /* 0x00000001ff127424 */ /* 0x000fe200078e00ff */
[----:B------:R-:W-:Y:S01]  /*0430*/  LOP3.LUT R22, R13, 0x7ff00000, RZ, 0xc0, !PT ;  /* 0x7ff000000d167812 */ /* 0x000fe200078ec0ff */
[----:B------:R-:W-:Y:S01]  /*0440*/  IMAD.MOV.U32 R10, RZ, RZ, R14 ;  /* 0x000000ffff0a7224 */ /* 0x000fe200078e000e */
[----:B------:R-:W-:Y:S01]  /*0450*/  LOP3.LUT R3, R2, 0x3ff00000, RZ, 0xfc, !PT ;  /* 0x3ff0000002037812 */ /* 0x000fe200078efcff */
[----:B------:R-:W-:Y:S01]  /*0460*/  IMAD.MOV.U32 R2, RZ, RZ, R12 ;  /* 0x000000ffff027224 */ /* 0x000fe200078e000c */
[C---:B------:R-:W-:Y:S01]  /*0470*/  FSETP.GEU.AND P2, PT, |R11|.reuse, 1.469367938527859385e-39, PT ;  /* 0x001000000b00780b */ /* 0x040fe20003f4e200 */
[----:B------:R-:W-:Y:S01]  /*0480*/  BSSY.RECONVERGENT B1, `(.L_x_6) ;  /* 0x0000051000017945 */ /* 0x000fe20003800200 */
[----:B------:R-:W-:-:S03]  /*0490*/  LOP3.LUT R9, R11, 0x7ff00000, RZ, 0xc0, !PT ;  /* 0x7ff000000b097812 */ /* 0x000fc600078ec0ff */
[----:B------:R-:W-:Y:S01]  /*04a0*/  @!P0 DMUL R2, R12, 8.98846567431157953865e+307 ;  /* 0x7fe000000c028828 */ /* 0x000fe20000000000 */
[----:B------:R-:W-:-:S05]  /*04b0*/  ISETP.GE.U32.AND P1, PT, R9, R22, PT ;  /* 0x000000160900720c */ /* 0x000fca0003f26070 */
[----:B------:R-:W0:Y:S02]  /*04c0*/  MUFU.RCP64H R19, R3 ;  /* 0x0000000300137308 */ /* 0x000e240000001800 */
[----:B------:R-:W-:Y:S02]  /*04d0*/  @!P2 LOP3.LUT R16, R13, 0x7ff00000, RZ, 0xc0, !PT ;  /* 0x7ff000000d10a812 */ /* 0x000fe400078ec0ff */
[----:B------:R-:W-:Y:S02]  /*04e0*/  @!P2 MOV R24, RZ ;  /* 0x000000ff0018a202 */ /* 0x000fe40000000f00 */
[----:B------:R-:W-:Y:S01]  /*04f0*/  @!P2 ISETP.GE.U32.AND P3, PT, R9, R16, PT ;  /* 0x000000100900a20c */ /* 0x000fe20003f66070 */
[----:B------:R-:W-:-:S05]  /*0500*/  IMAD.MOV.U32 R16, RZ, RZ, 0x1ca00000 ;  /* 0x1ca00000ff107424 */ /* 0x000fca00078e00ff */
[----:B------:R-:W-:-:S04]  /*0510*/  @!P2 SEL R17, R16, 0x63400000, !P3 ;  /* 0x634000001011a807 */ /* 0x000fc80005800000 */
[----:B------:R-:W-:Y:S01]  /*0520*/  @!P2 LOP3.LUT R17, R17, 0x80000000, R11, 0xf8, !PT ;  /* 0x800000001111a812 */ /* 0x000fe200078ef80b */
[----:B0-----:R-:W-:-:S03]  /*0530*/  DFMA R14, R18, -R2, 1 ;  /* 0x3ff00000120e742b */ /* 0x001fc60000000802 */
[----:B------:R-:W-:-:S05]  /*0540*/  @!P2 LOP3.LUT R25, R17, 0x100000, RZ, 0xfc, !PT ;  /* 0x001000001119a812 */ /* 0x000fca00078efcff */
[----:B------:R-:W-:-:S08]  /*0550*/  DFMA R14, R14, R14, R14 ;  /* 0x0000000e0e0e722b */ /* 0x000fd0000000000e */
[----:B------:R-:W-:Y:S01]  /*0560*/  DFMA R18, R18, R14, R18 ;  /* 0x0000000e1212722b */ /* 0x000fe20000000012 */
[----:B------:R-:W-:Y:S01]  /*0570*/  SEL R15, R16, 0x63400000, !P1 ;  /* 0x63400000100f7807 */ /* 0x000fe20004800000 */
[----:B------:R-:W-:-:S03]  /*0580*/  IMAD.MOV.U32 R14, RZ, RZ, R10 ;  /* 0x000000ffff0e7224 */ /* 0x000fc600078e000a */
[----:B------:R-:W-:-:S03]  /*0590*/  LOP3.LUT R15, R15, 0x800fffff, R11, 0xf8, !PT ;  /* 0x800fffff0f0f7812 */ /* 0x000fc600078ef80b */
[----:B------:R-:W-:-:S03]  /*05a0*/  DFMA R20, R18, -R2, 1 ;  /* 0x3ff000001214742b */ /* 0x000fc60000000802 */
[----:B------:R-:W-:Y:S01]  /*05b0*/  @!P2 DFMA R14, R14, 2, -R24 ;  /* 0x400000000e0ea82b */ /* 0x000fe20000000818 */
[----:B------:R-:W-:-:S04]  /*05c0*/  IMAD.MOV.U32 R24, RZ, RZ, R9 ;  /* 0x000000ffff187224 */ /* 0x000fc800078e0009 */
[----:B------:R-:W-:Y:S01]  /*05d0*/  DFMA R18, R18, R20, R18 ;  /* 0x000000141212722b */ /* 0x000fe20000000012 */
[----:B------:R-:W-:Y:S01]  /*05e0*/  IMAD.MOV.U32 R25, RZ, RZ, R22 ;  /* 0x000000ffff197224 */ /* 0x000fe200078e0016 */
[----:B------:R-:W-:-:S03]  /*05f0*/  @!P0 LOP3.LUT R25, R3, 0x7ff00000, RZ, 0xc0, !PT ;  /* 0x7ff0000003198812 */ /* 0x000fc600078ec0ff */
[----:B------:R-:W-:-:S03]  /*0600*/  @!P2 LOP3.LUT R24, R15, 0x7ff00000, RZ, 0xc0, !PT ;  /* 0x7ff000000f18a812 */ /* 0x000fc600078ec0ff */
[----:B------:R-:W-:Y:S02]  /*0610*/  DMUL R20, R18, R14 ;  /* 0x0000000e12147228 */ /* 0x000fe40000000000 */
[----:B------:R-:W-:-:S05]  /*0620*/  VIADD R17, R24, 0xffffffff ;  /* 0xffffffff18117836 */ /* 0x000fca0000000000 */
[----:B------:R-:W-:Y:S01]  /*0630*/  ISETP.GT.U32.AND P0, PT, R17, 0x7feffffe, PT ;  /* 0x7feffffe1100780c */ /* 0x000fe20003f04070 */
[----:B------:R-:W-:Y:S01]  /*0640*/  VIADD R17, R25, 0xffffffff ;  /* 0xffffffff19117836 */ /* 0x000fe20000000000 */
[----:B------:R-:W-:-:S04]  /*0650*/  DFMA R22, R20, -R2, R14 ;  /* 0x800000021416722b */ /* 0x000fc8000000000e */
[----:B------:R-:W-:-:S04]  /*0660*/  ISETP.GT.U32.OR P0, PT, R17, 0x7feffffe, P0 ;  /* 0x7feffffe1100780c */ /* 0x000fc80000704470 */
[----:B------:R-:W-:-:S09]  /*0670*/  DFMA R18, R18, R22, R20 ;  /* 0x000000161212722b */ /* 0x000fd20000000014 */
[----:B------:R-:W-:Y:S05]  /*0680*/  @P0 BRA `(.L_x_7) ;  /* 0x00000000006c0947 */ /* 0x000fea0003800000 */
[----:B------:R-:W-:-:S04]  /*0690*/  LOP3.LUT R20, R13, 0x7ff00000, RZ, 0xc0, !PT ;  /* 0x7ff000000d147812 */ /* 0x000fc800078ec0ff */
[CC--:B------:R-:W-:Y:S02]  /*06a0*/  VIADDMNMX R10, R9.reuse, -R20.reuse, 0xb9600000, !PT ;  /* 0xb9600000090a7446 */ /* 0x0c0fe40007800914 */
[----:B------:R-:W-:Y:S02]  /*06b0*/  ISETP.GE.U32.AND P0, PT, R9, R20, PT ;  /* 0x000000140900720c */ /* 0x000fe40003f06070 */
[----:B------:R-:W-:Y:S01]  /*06c0*/  VIMNMX R9, PT, PT, R10, 0x46a00000, PT ;  /* 0x46a000000a097848 */ /* 0x000fe20003fe0100 */
[----:B------:R-:W-:Y:S01]  /*06d0*/  IMAD.MOV.U32 R10, RZ, RZ, RZ ;  /* 0x000000ffff0a7224 */ /* 0x000fe200078e00ff */
[----:B------:R-:W-:-:S05]  /*06e0*/  SEL R16, R16, 0x63400000, !P0 ;  /* 0x6340000010107807 */ /* 0x000fca0004000000 */
[----:B------:R-:W-:-:S04]  /*06f0*/  IMAD.IADD R9, R9, 0x1, -R16 ;  /* 0x0000000109097824 */ /* 0x000fc800078e0a10 */
[----:B------:R-:W-:-:S06]  /*0700*/  VIADD R11, R9, 0x7fe00000 ;  /* 0x7fe00000090b7836 */ /* 0x000fcc0000000000 */
[----:B------:R-:W-:-:S10]  /*0710*/  DMUL R16, R18, R10 ;  /* 0x0000000a12107228 */ /* 0x000fd40000000000 */
[----:B------:R-:W-:-:S13]  /*0720*/  FSETP.GTU.AND P0, PT, |R17|, 1.469367938527859385e-39, PT ;  /* 0x001000001100780b */ /* 0x000fda0003f0c200 */
[----:B------:R-:W-:Y:S05]  /*0730*/  @P0 BRA `(.L_x_8) ;  /* 0x0000000000940947 */ /* 0x000fea0003800000 */
[----:B------:R-:W-:Y:S01]  /*0740*/  DFMA R2, R18, -R2, R14 ;  /* 0x800000021202722b */ /* 0x000fe2000000000e */
[----:B------:R-:W-:-:S09]  /*0750*/  IMAD.MOV.U32 R10, RZ, RZ, RZ ;  /* 0x000000ffff0a7224 */ /* 0x000fd200078e00ff */
[C---:B------:R-:W-:Y:S02]  /*0760*/  FSETP.NEU.AND P0, PT, R3.reuse, RZ, PT ;  /* 0x000000ff0300720b */ /* 0x040fe40003f0d000 */
[----:B------:R-:W-:-:S04]  /*0770*/  LOP3.LUT R13, R3, 0x80000000, R13, 0x48, !PT ;  /* 0x80000000030d7812 */ /* 0x000fc800078e480d */
[----:B------:R-:W-:-:S07]  /*0780*/  LOP3.LUT R11, R13, R11, RZ, 0xfc, !PT ;  /* 0x0000000b0d0b7212 */ /* 0x000fce00078efcff */
[----:B------:R-:W-:Y:S05]  /*0790*/  @!P0 BRA `(.L_x_8) ;  /* 0x00000000007c8947 */ /* 0x000fea0003800000 */
[C---:B------:R-:W-:Y:S01]  /*07a0*/  IADD3 R3, PT, PT, -R9.reuse, RZ, RZ ;  /* 0x000000ff09037210 */ /* 0x040fe20007ffe1ff */
[----:B------:R-:W-:Y:S01]  /*07b0*/  IMAD.MOV.U32 R2, RZ, RZ, RZ ;  /* 0x000000ffff027224 */ /* 0x000fe200078e00ff */
[----:B------:R-:W-:Y:S01]  /*07c0*/  DMUL.RP R10, R18, R10 ;  /* 0x0000000a120a7228 */ /* 0x000fe20000008000 */
[----:B------:R-:W-:-:S04]  /*07d0*/  IADD3 R9, PT, PT, -R9, -0x43300000, RZ ;  /* 0xbcd0000009097810 */ /* 0x000fc80007ffe1ff */
[----:B------:R-:W-:-:S05]  /*07e0*/  DFMA R2, R16, -R2, R18 ;  /* 0x800000021002722b */ /* 0x000fca0000000012 */
[----:B------:R-:W-:-:S05]  /*07f0*/  LOP3.LUT R13, R11, R13, RZ, 0x3c, !PT ;  /* 0x0000000d0b0d7212 */ /* 0x000fca00078e3cff */
[----:B------:R-:W-:-:S04]  /*0800*/  FSETP.NEU.AND P0, PT, |R3|, R9, PT ;  /* 0x000000090300720b */ /* 0x000fc80003f0d200 */
[----:B------:R-:W-:Y:S02]  /*0810*/  FSEL R16, R10, R16, !P0 ;  /* 0x000000100a107208 */ /* 0x000fe40004000000 */
[----:B------:R-:W-:Y:S01]  /*0820*/  FSEL R17, R13, R17, !P0 ;  /* 0x000000110d117208 */ /* 0x000fe20004000000 */
[----:B------:R-:W-:Y:S06]  /*0830*/  BRA `(.L_x_8) ;  /* 0x0000000000547947 */ /* 0x000fec0003800000 */
.L_x_7:
[----:B------:R-:W-:-:S14]  /*0840*/  DSETP.NAN.AND P0, PT, R10, R10, PT ;  /* 0x0000000a0a00722a */ /* 0x000fdc0003f08000 */
[----:B------:R-:W-:Y:S05]  /*0850*/  @P0 BRA `(.L_x_9) ;  /* 0x0000000000440947 */ /* 0x000fea0003800000 */
[----:B------:R-:W-:-:S14]  /*0860*/  DSETP.NAN.AND P0, PT, R12, R12, PT ;  /* 0x0000000c0c00722a */ /* 0x000fdc0003f08000 */
[----:B------:R-:W-:Y:S05]  /*0870*/  @P0 BRA `(.L_x_10) ;  /* 0x0000000000300947 */ /* 0x000fea0003800000 */
[----:B------:R-:W-:Y:S01]  /*0880*/  ISETP.NE.AND P0, PT, R24, R25, PT ;  /* 0x000000191800720c */ /* 0x000fe20003f05270 */
[----:B------:R-:W-:Y:S02]  /*0890*/  IMAD.MOV.U32 R16, RZ, RZ, 0x0 ;  /* 0x00000000ff107424 */ /* 0x000fe400078e00ff */
[----:B------:R-:W-:-:S10]  /*08a0*/  IMAD.MOV.U32 R17, RZ, RZ, -0x80000 ;  /* 0xfff80000ff117424 */ /* 0x000fd400078e00ff */
[----:B------:R-:W-:Y:S05]  /*08b0*/  @!P0 BRA `(.L_x_8) ;  /* 0x0000000000348947 */ /* 0x000fea0003800000 */
[----:B------:R-:W-:Y:S02]  /*08c0*/  ISETP.NE.AND P0, PT, R24, 0x7ff00000, PT ;  /* 0x7ff000001800780c */ /* 0x000fe40003f05270 */
[----:B------:R-:W-:Y:S02]  /*08d0*/  LOP3.LUT R17, R11, 0x80000000, R13, 0x48, !PT ;  /* 0x800000000b117812 */ /* 0x000fe400078e480d */
[----:B------:R-:W-:-:S13]  /*08e0*/  ISETP.EQ.OR P0, PT, R25, RZ, !P0 ;  /* 0x000000ff1900720c */ /* 0x000fda0004702670 */
[----:B------:R-:W-:Y:S01]  /*08f0*/  @P0 LOP3.LUT R2, R17, 0x7ff00000, RZ, 0xfc, !PT ;  /* 0x7ff0000011020812 */ /* 0x000fe200078efcff */
[----:B------:R-:W-:Y:S02]  /*0900*/  @!P0 IMAD.MOV.U32 R16, RZ, RZ, RZ ;  /* 0x000000ffff108224 */ /* 0x000fe400078e00ff */
[----:B------:R-:W-:Y:S02]  /*0910*/  @P0 IMAD.MOV.U32 R16, RZ, RZ, RZ ;  /* 0x000000ffff100224 */ /* 0x000fe400078e00ff */
[----:B------:R-:W-:Y:S01]  /*0920*/  @P0 IMAD.MOV.U32 R17, RZ, RZ, R2 ;  /* 0x000000ffff110224 */ /* 0x000fe200078e0002 */
[----:B------:R-:W-:Y:S06]  /*0930*/  BRA `(.L_x_8) ;  /* 0x0000000000147947 */ /* 0x000fec0003800000 */
.L_x_10:
[----:B------:R-:W-:Y:S01]  /*0940*/  LOP3.LUT R17, R13, 0x80000, RZ, 0xfc, !PT ;  /* 0x000800000d117812 */ /* 0x000fe200078efcff */
[----:B------:R-:W-:Y:S01]  /*0950*/  IMAD.MOV.U32 R16, RZ, RZ, R12 ;  /* 0x000000ffff107224 */ /* 0x000fe200078e000c */
[----:B------:R-:W-:Y:S06]  /*0960*/  BRA `(.L_x_8) ;  /* 0x0000000000087947 */ /* 0x000fec0003800000 */
.L_x_9:
[----:B------:R-:W-:Y:S01]  /*0970*/  LOP3.LUT R17, R11, 0x80000, RZ, 0xfc, !PT ;  /* 0x000800000b117812 */ /* 0x000fe200078efcff */
[----:B------:R-:W-:-:S07]  /*0980*/  IMAD.MOV.U32 R16, RZ, RZ, R10 ;  /* 0x000000ffff107224 */ /* 0x000fce00078e000a */
.L_x_8:
[----:B------:R-:W-:Y:S05]  /*0990*/  BSYNC.RECONVERGENT B1 ;  /* 0x0000000000017941 */ /* 0x000fea0003800200 */
.L_x_6:
[----:B------:R-:W-:Y:S01]  /*09a0*/  MOV R2, R0 ;  /* 0x0000000000027202 */ /* 0x000fe20000000f00 */
[----:B------:R-:W-:-:S04]  /*09b0*/  IMAD.MOV.U32 R3, RZ, RZ, 0x0 ;  /* 0x00000000ff037424 */ /* 0x000fc800078e00ff */
[----:B------:R-:W-:Y:S05]  /*09c0*/  RET.REL.NODEC R2 `(_Z10buildModelP7double2iP7double3) ;  /* 0xfffffff4028c7950 */ /* 0x000fea0003c3ffff */
        .weak           $__internal_1_$__cuda_sm20_sqrt_rn_f32_slowpath
        .type           $__internal_1_$__cuda_sm20_sqrt_rn_f32_slowpath,@function
        .size           $__internal_1_$__cuda_sm20_sqrt_rn_f32_slowpath,(.L_x_14 - $__internal_1_$__cuda_sm20_sqrt_rn_f32_slowpath)
$__internal_1_$__cuda_sm20_sqrt_rn_f32_slowpath:
[----:B------:R-:W-:-:S13]  /*09d0*/  LOP3.LUT P0, RZ, R0, 0x7fffffff, RZ, 0xc0, !PT ;  /* 0x7fffffff00ff7812 */ /* 0x000fda000780c0ff */
[----:B------:R-:W-:Y:S01]  /*09e0*/  @!P0 IMAD.MOV.U32 R2, RZ, RZ, R0 ;  /* 0x000000ffff028224 */ /* 0x000fe200078e0000 */
[----:B------:R-:W-:Y:S06]  /*09f0*/  @!P0 BRA `(.L_x_11) ;  /* 0x0000000000408947 */ /* 0x000fec0003800000 */
[----:B------:R-:W-:-:S13]  /*0a00*/  FSETP.GEU.FTZ.AND P0, PT, R0, RZ, PT ;  /* 0x000000ff0000720b */ /* 0x000fda0003f1e000 */
[----:B------:R-:W-:Y:S01]  /*0a10*/  @!P0 IMAD.MOV.U32 R2, RZ, RZ, 0x7fffffff ;  /* 0x7fffffffff028424 */ /* 0x000fe200078e00ff */
[----:B------:R-:W-:Y:S06]  /*0a20*/  @!P0 BRA `(.L_x_11) ;  /* 0x0000000000348947 */ /* 0x000fec0003800000 */
[----:B------:R-:W-:-:S13]  /*0a30*/  FSETP.GTU.FTZ.AND P0, PT, |R0|, +INF , PT ;  /* 0x7f8000000000780b */ /* 0x000fda0003f1c200 */
[----:B------:R-:W-:Y:S01]  /*0a40*/  @P0 FADD.FTZ R2, R0, 1 ;  /* 0x3f80000000020421 */ /* 0x000fe20000010000 */
[----:B------:R-:W-:Y:S06]  /*0a50*/  @P0 BRA `(.L_x_11) ;  /* 0x0000000000280947 */ /* 0x000fec0003800000 */
[----:B------:R-:W-:-:S13]  /*0a60*/  FSETP.NEU.FTZ.AND P0, PT, |R0|, +INF , PT ;  /* 0x7f8000000000780b */ /* 0x000fda0003f1d200 */
[----:B------:R-:W-:-:S04]  /*0a70*/  @P0 FFMA R3, R0, 1.84467440737095516160e+19, RZ ;  /* 0x5f80000000030823 */ /* 0x000fc800000000ff */
[----:B------:R-:W0:Y:S02]  /*0a80*/  @P0 MUFU.RSQ R2, R3 ;  /* 0x0000000300020308 */ /* 0x000e240000001400 */
[----:B0-----:R-:W-:Y:S01]  /*0a90*/  @P0 FMUL.FTZ R4, R3, R2 ;  /* 0x0000000203040220 */ /* 0x001fe20000410000 */
[----:B------:R-:W-:Y:S01]  /*0aa0*/  @P0 FMUL.FTZ R6, R2, 0.5 ;  /* 0x3f00000002060820 */ /* 0x000fe20000410000 */
[----:B------:R-:W-:Y:S02]  /*0ab0*/  @!P0 IMAD.MOV.U32 R2, RZ, RZ, R0 ;  /* 0x000000ffff028224 */ /* 0x000fe400078e0000 */
[----:B------:R-:W-:-:S04]  /*0ac0*/  @P0 FADD.FTZ R5, -R4, -RZ ;  /* 0x800000ff04050221 */ /* 0x000fc80000010100 */
[----:B------:R-:W-:-:S04]  /*0ad0*/  @P0 FFMA R5, R4, R5, R3 ;  /* 0x0000000504050223 */ /* 0x000fc80000000003 */
[----:B------:R-:W-:-:S04]  /*0ae0*/  @P0 FFMA R5, R5, R6, R4 ;  /* 0x0000000605050223 */ /* 0x000fc80000000004 */
[----:B------:R-:W-:-:S07]  /*0af0*/  @P0 FMUL.FTZ R2, R5, 2.3283064365386962891e-10 ;  /* 0x2f80000005020820 */ /* 0x000fce0000410000 */
.L_x_11:
[----:B------:R-:W-:Y:S02]  /*0b00*/  IMAD.MOV.U32 R0, RZ, RZ, R2 ;  /* 0x000000ffff007224 */ /* 0x000fe400078e0002 */
[----:B------:R-:W-:Y:S02]  /*0b10*/  IMAD.MOV.U32 R2, RZ, RZ, R7 ;  /* 0x000000ffff027224 */ /* 0x000fe400078e0007 */
[----:B------:R-:W-:-:S04]  /*0b20*/  IMAD.MOV.U32 R3, RZ, RZ, 0x0 ;  /* 0x00000000ff037424 */ /* 0x000fc800078e00ff */
[----:B------:R-:W-:Y:S05]  /*0b30*/  RET.REL.NODEC R2 `(_Z10buildModelP7double2iP7double3) ;  /* 0xfffffff402307950 */ /* 0x000fea0003c3ffff */
.L_x_12:
        /* <DEDUP_REMOVED lines=12> */
.L_x_14:


//--------------------- .nv.shared.reserved.0     --------------------------
	.section	.nv.shared.reserved.0,"aw",@nobits
	.weak		__nv_reservedSMEM_offset_0_alias
	.size		__nv_reservedSMEM_offset_0_alias, 0, 64
	.other		__nv_reservedSMEM_offset_0_alias,@"STO_CUDA_RESERVED_SHARED STV_DEFAULT"
__nv_reservedSMEM_offset_0_alias:
	.zero		0
	.zero		64


//--------------------- .nv.global                --------------------------
	.section	.nv.global,"aw",@nobits
.nv.global:
	.type		_ZN34_INTERNAL_89d80b04_4_k_cu_8d789fc06thrust24THRUST_300001_SM_1000_NS3seqE,@object
	.size		_ZN34_INTERNAL_89d80b04_4_k_cu_8d789fc06thrust24THRUST_300001_SM_1000_NS3seqE,(_ZN34_INTERNAL_89d80b04_4_k_cu_8d789fc04cuda3std3__48in_placeE - _ZN34_INTERNAL_89d80b04_4_k_cu_8d789fc06thrust24THRUST_300001_SM_1000_NS3seqE)
_ZN34_INTERNAL_89d80b04_4_k_cu_8d789fc06thrust24THRUST_300001_SM_1000_NS3seqE:
	.zero		1
	.type		_ZN34_INTERNAL_89d80b04_4_k_cu_8d789fc04cuda3std3__48in_placeE,@object
	.size		_ZN34_INTERNAL_89d80b04_4_k_cu_8d789fc04cuda3std3__48in_placeE,(_ZN34_INTERNAL_89d80b04_4_k_cu_8d789fc04cuda3std6ranges3__45__cpo4sizeE - _ZN34_INTERNAL_89d80b04_4_k_cu_8d789fc04cuda3std3__48in_placeE)
_ZN34_INTERNAL_89d80b04_4_k_cu_8d789fc04cuda3std3__48in_placeE:
	.zero		1
	.type		_ZN34_INTERNAL_89d80b04_4_k_cu_8d789fc04cuda3std6ranges3__45__cpo4sizeE,@object
	.size		_ZN34_INTERNAL_89d80b04_4_k_cu_8d789fc04cuda3std6ranges3__45__cpo4sizeE,(_ZN34_INTERNAL_89d80b04_4_k_cu_8d789fc06thrust24THRUST_300001_SM_1000_NS12placeholders2_3E - _ZN34_INTERNAL_89d80b04_4_k_cu_8d789fc04cuda3std6ranges3__45__cpo4sizeE)
_ZN34_INTERNAL_89d80b04_4_k_cu_8d789fc04cuda3std6ranges3__45__cpo4sizeE:
	.zero		1
	.type		_ZN34_INTERNAL_89d80b04_4_k_cu_8d789fc06thrust24THRUST_300001_SM_1000_NS12placeholders2_3E,@object
	.size		_ZN34_INTERNAL_89d80b04_4_k_cu_8d789fc06thrust24THRUST_300001_SM_1000_NS12placeholders2_3E,(_ZN34_INTERNAL_89d80b04_4_k_cu_8d789fc04cuda3std3__45__cpo6cbeginE - _ZN34_INTERNAL_89d80b04_4_k_cu_8d789fc06thrust24THRUST_300001_SM_1000_NS12placeholders2_3E)
_ZN34_INTERNAL_89d80b04_4_k_cu_8d789fc06thrust24THRUST_300001_SM_1000_NS12placeholders2_3E:
	.zero		1
	.type		_ZN34_INTERNAL_89d80b04_4_k_cu_8d789fc04cuda3std3__45__cpo6cbeginE,@object
	.size		_ZN34_INTERNAL_89d80b04_4_k_cu_8d789fc04cuda3std3__45__cpo6cbeginE,(_ZN34_INTERNAL_89d80b04_4_k_cu_8d789fc04cuda3std6ranges3__45__cpo6cbeginE - _ZN34_INTERNAL_89d80b04_4_k_cu_8d789fc04cuda3std3__45__cpo6cbeginE)
_ZN34_INTERNAL_89d80b04_4_k_cu_8d789fc04cuda3std3__45__cpo6cbeginE:
	.zero		1
	.type		_ZN34_INTERNAL_89d80b04_4_k_cu_8d789fc04cuda3std6ranges3__45__cpo6cbeginE,@object
	.size		_ZN34_INTERNAL_89d80b04_4_k_cu_8d789fc04cuda3std6ranges3__45__cpo6cbeginE,(_ZN34_INTERNAL_89d80b04_4_k_cu_8d789fc06thrust24THRUST_300001_SM_1000_NS12placeholders2_7E - _ZN34_INTERNAL_89d80b04_4_k_cu_8d789fc04cuda3std6ranges3__45__cpo6cbeginE)
_ZN34_INTERNAL_89d80b04_4_k_cu_8d789fc04cuda3std6ranges3__45__cpo6cbeginE:
	.zero		1
	.type		_ZN34_INTERNAL_89d80b04_4_k_cu_8d789fc06thrust24THRUST_300001_SM_1000_NS12placeholders2_7E,@object
	.size		_ZN34_INTERNAL_89d80b04_4_k_cu_8d789fc06thrust24THRUST_300001_SM_1000_NS12placeholders2_7E,(_ZN34_INTERNAL_89d80b04_4_k_cu_8d789fc04cuda3std3__45__cpo7crbeginE - _ZN34_INTERNAL_89d80b04_4_k_cu_8d789fc06thrust24THRUST_300001_SM_1000_NS12placeholders2_7E)
_ZN34_INTERNAL_89d80b04_4_k_cu_8d789fc06thrust24THRUST_300001_SM_1000_NS12placeholders2_7E:
	.zero		1
	.type		_ZN34_INTERNAL_89d80b04_4_k_cu_8d789fc04cuda3std3__45__cpo7crbeginE,@object
	.size		_ZN34_INTERNAL_89d80b04_4_k_cu_8d789fc04cuda3std3__45__cpo7crbeginE,(_ZN34_INTERNAL_89d80b04_4_k_cu_8d789fc04cuda3std6ranges3__45__cpo4nextE - _ZN34_INTERNAL_89d80b04_4_k_cu_8d789fc04cuda3std3__45__cpo7crbeginE)
_ZN34_INTERNAL_89d80b04_4_k_cu_8d789fc04cuda3std3__45__cpo7crbeginE:
	.zero		1
	.type		_ZN34_INTERNAL_89d80b04_4_k_cu_8d789fc04cuda3std6ranges3__45__cpo4nextE,@object
	.size		_ZN34_INTERNAL_89d80b04_4_k_cu_8d789fc04cuda3std6ranges3__45__cpo4nextE,(_ZN34_INTERNAL_89d80b04_4_k_cu_8d789fc04cuda3std6ranges3__45__cpo4swapE - _ZN34_INTERNAL_89d80b04_4_k_cu_8d789fc04cuda3std6ranges3__45__cpo4nextE)
_ZN34_INTERNAL_89d80b04_4_k_cu_8d789fc04cuda3std6ranges3__45__cpo4nextE:
	.zero		1
	.type		_ZN34_INTERNAL_89d80b04_4_k_cu_8d789fc04cuda3std6ranges3__45__cpo4swapE,@object
	.size		_ZN34_INTERNAL_89d80b04_4_k_cu_8d789fc04cuda3std6ranges3__45__cpo4swapE,(_ZN34_INTERNAL_89d80b04_4_k_cu_8d789fc06thrust24THRUST_300001_SM_1000_NS8cuda_cub10par_nosyncE - _ZN34_INTERNAL_89d80b04_4_k_cu_8d789fc04cuda3std6ranges3__45__cpo4swapE)
_ZN34_INTERNAL_89d80b04_4_k_cu_8d789fc04cuda3std6ranges3__45__cpo4swapE:
	.zero		1
	.type		_ZN34_INTERNAL_89d80b04_4_k_cu_8d789fc06thrust24THRUST_300001_SM_1000_NS8cuda_cub10par_nosyncE,@object
	.size		_ZN34_INTERNAL_89d80b04_4_k_cu_8d789fc06thrust24THRUST_300001_SM_1000_NS8cuda_cub10par_nosyncE,(_ZN34_INTERNAL_89d80b04_4_k_cu_8d789fc06thrust24THRUST_300001_SM_1000_NS12placeholders2_9E - _ZN34_INTERNAL_89d80b04_4_k_cu_8d789fc06thrust24THRUST_300001_SM_1000_NS8cuda_cub10par_nosyncE)
_ZN34_INTERNAL_89d80b04_4_k_cu_8d789fc06thrust24THRUST_300001_SM_1000_NS8cuda_cub10par_nosyncE:
	.zero		1
	.type		_ZN34_INTERNAL_89d80b04_4_k_cu_8d789fc06thrust24THRUST_300001_SM_1000_NS12placeholders2_9E,@object
	.size		_ZN34_INTERNAL_89d80b04_4_k_cu_8d789fc06thrust24THRUST_300001_SM_1000_NS12placeholders2_9E,(_ZN34_INTERNAL_89d80b04_4_k_cu_8d789fc04cuda3std3__436_GLOBAL__N__89d80b04_4_k_cu_8d789fc06ignoreE - _ZN34_INTERNAL_89d80b04_4_k_cu_8d789fc06thrust24THRUST_300001_SM_1000_NS12placeholders2_9E)
_ZN34_INTERNAL_89d80b04_4_k_cu_8d789fc06thrust24THRUST_300001_SM_1000_NS12placeholders2_9E:
	.zero		1
	.type		_ZN34_INTERNAL_89d80b04_4_k_cu_8d789fc04cuda3std3__436_GLOBAL__N__89d80b04_4_k_cu_8d789fc06ignoreE,@object
	.size		_ZN34_INTERNAL_89d80b04_4_k_cu_8d789fc04cuda3std3__436_GLOBAL__N__89d80b04_4_k_cu_8d789fc06ignoreE,(_ZN34_INTERNAL_89d80b04_4_k_cu_8d789fc04cuda3std6ranges3__45__cpo4dataE - _ZN34_INTERNAL_89d80b04_4_k_cu_8d789fc04cuda3std3__436_GLOBAL__N__89d80b04_4_k_cu_8d789fc06ignoreE)
_ZN34_INTERNAL_89d80b04_4_k_cu_8d789fc04cuda3std3__436_GLOBAL__N__89d80b04_4_k_cu_8d789fc06ignoreE:
	.zero		1
	.type		_ZN34_INTERNAL_89d80b04_4_k_cu_8d789fc04cuda3std6ranges3__45__cpo4dataE,@object
	.size		_ZN34_INTERNAL_89d80b04_4_k_cu_8d789fc04cuda3std6ranges3__45__cpo4dataE,(_ZN34_INTERNAL_89d80b04_4_k_cu_8d789fc06thrust24THRUST_300001_SM_1000_NS12placeholders2_1E - _ZN34_INTERNAL_89d80b04_4_k_cu_8d789fc04cuda3std6ranges3__45__cpo4dataE)
_ZN34_INTERNAL_89d80b04_4_k_cu_8d789fc04cuda3std6ranges3__45__cpo4dataE:
	.zero		1
	.type		_ZN34_INTERNAL_89d80b04_4_k_cu_8d789fc06thrust24THRUST_300001_SM_1000_NS12placeholders2_1E,@object
	.size		_ZN34_INTERNAL_89d80b04_4_k_cu_8d789fc06thrust24THRUST_300001_SM_1000_NS12placeholders2_1E,(_ZN34_INTERNAL_89d80b04_4_k_cu_8d789fc04cuda3std3__45__cpo5beginE - _ZN34_INTERNAL_89d80b04_4_k_cu_8d789fc06thrust24THRUST_300001_SM_1000_NS12placeholders2_1E)
_ZN34_INTERNAL_89d80b04_4_k_cu_8d789fc06thrust24THRUST_300001_SM_1000_NS12placeholders2_1E:
	.zero		1
	.type		_ZN34_INTERNAL_89d80b04_4_k_cu_8d789fc04cuda3std3__45__cpo5beginE,@object
	.size		_ZN34_INTERNAL_89d80b04_4_k_cu_8d789fc04cuda3std3__45__cpo5beginE,(_ZN34_INTERNAL_89d80b04_4_k_cu_8d789fc04cuda3std6ranges3__45__cpo5beginE - _ZN34_INTERNAL_89d80b04_4_k_cu_8d789fc04cuda3std3__45__cpo5beginE)
_ZN34_INTERNAL_89d80b04_4_k_cu_8d789fc04cuda3std3__45__cpo5beginE:
	.zero		1
	.type		_ZN34_INTERNAL_89d80b04_4_k_cu_8d789fc04cuda3std6ranges3__45__cpo5beginE,@object
	.size		_ZN34_INTERNAL_89d80b04_4_k_cu_8d789fc04cuda3std6ranges3__45__cpo5beginE,(_ZN34_INTERNAL_89d80b04_4_k_cu_8d789fc06thrust24THRUST_300001_SM_1000_NS12placeholders2_5E - _ZN34_INTERNAL_89d80b04_4_k_cu_8d789fc04cuda3std6ranges3__45__cpo5beginE)
_ZN34_INTERNAL_89d80b04_4_k_cu_8d789fc04cuda3std6ranges3__45__cpo5beginE:
	.zero		1
	.type		_ZN34_INTERNAL_89d80b04_4_k_cu_8d789fc06thrust24THRUST_300001_SM_1000_NS12placeholders2_5E,@object
	.size		_ZN34_INTERNAL_89d80b04_4_k_cu_8d789fc06thrust24THRUST_300001_SM_1000_NS12placeholders2_5E,(_ZN34_INTERNAL_89d80b04_4_k_cu_8d789fc04cuda3std3__45__cpo6rbeginE - _ZN34_INTERNAL_89d80b04_4_k_cu_8d789fc06thrust24THRUST_300001_SM_1000_NS12placeholders2_5E)
_ZN34_INTERNAL_89d80b04_4_k_cu_8d789fc06thrust24THRUST_300001_SM_1000_NS12placeholders2_5E:
	.zero		1
	.type		_ZN34_INTERNAL_89d80b04_4_k_cu_8d789fc04cuda3std3__45__cpo6rbeginE,@object
	.size		_ZN34_INTERNAL_89d80b04_4_k_cu_8d789fc04cuda3std3__45__cpo6rbeginE,(_ZN34_INTERNAL_89d80b04_4_k_cu_8d789fc04cuda3std6ranges3__45__cpo7advanceE - _ZN34_INTERNAL_89d80b04_4_k_cu_8d789fc04cuda3std3__45__cpo6rbeginE)
_ZN34_INTERNAL_89d80b04_4_k_cu_8d789fc04cuda3std3__45__cpo6rbeginE:
	.zero		1
	.type		_ZN34_INTERNAL_89d80b04_4_k_cu_8d789fc04cuda3std6ranges3__45__cpo7advanceE,@object
	.size		_ZN34_INTERNAL_89d80b04_4_k_cu_8d789fc04cuda3std6ranges3__45__cpo7advanceE,(_ZN34_INTERNAL_89d80b04_4_k_cu_8d789fc04cuda3std3__47nulloptE - _ZN34_INTERNAL_89d80b04_4_k_cu_8d789fc04cuda3std6ranges3__45__cpo7advanceE)
_ZN34_INTERNAL_89d80b04_4_k_cu_8d789fc04cuda3std6ranges3__45__cpo7advanceE:
	.zero		1
	.type		_ZN34_INTERNAL_89d80b04_4_k_cu_8d789fc04cuda3std3__47nulloptE,@object
	.size		_ZN34_INTERNAL_89d80b04_4_k_cu_8d789fc04cuda3std3__47nulloptE,(_ZN34_INTERNAL_89d80b04_4_k_cu_8d789fc04cuda3std6ranges3__45__cpo8distanceE - _ZN34_INTERNAL_89d80b04_4_k_cu_8d789fc04cuda3std3__47nulloptE)
_ZN34_INTERNAL_89d80b04_4_k_cu_8d789fc04cuda3std3__47nulloptE:
	.zero		1
	.type		_ZN34_INTERNAL_89d80b04_4_k_cu_8d789fc04cuda3std6ranges3__45__cpo8distanceE,@object
	.size		_ZN34_INTERNAL_89d80b04_4_k_cu_8d789fc04cuda3std6ranges3__45__cpo8distanceE,(_ZN34_INTERNAL_89d80b04_4_k_cu_8d789fc06thrust24THRUST_300001_SM_1000_NS12placeholders3_10E - _ZN34_INTERNAL_89d80b04_4_k_cu_8d789fc04cuda3std6ranges3__45__cpo8distanceE)
_ZN34_INTERNAL_89d80b04_4_k_cu_8d789fc04cuda3std6ranges3__45__cpo8distanceE:
	.zero		1
	.type		_ZN34_INTERNAL_89d80b04_4_k_cu_8d789fc06thrust24THRUST_300001_SM_1000_NS12placeholders3_10E,@object
	.size		_ZN34_INTERNAL_89d80b04_4_k_cu_8d789fc06thrust24THRUST_300001_SM_1000_NS12placeholders3_10E,(_ZN34_INTERNAL_89d80b04_4_k_cu_8d789fc04cuda3std3__419piecewise_constructE - _ZN34_INTERNAL_89d80b04_4_k_cu_8d789fc06thrust24THRUST_300001_SM_1000_NS12placeholders3_10E)
_ZN34_INTERNAL_89d80b04_4_k_cu_8d789fc06thrust24THRUST_300001_SM_1000_NS12placeholders3_10E:
	.zero		1
	.type		_ZN34_INTERNAL_89d80b04_4_k_cu_8d789fc04cuda3std3__419piecewise_constructE,@object
	.size		_ZN34_INTERNAL_89d80b04_4_k_cu_8d789fc04cuda3std3__419piecewise_constructE,(_ZN34_INTERNAL_89d80b04_4_k_cu_8d789fc04cuda3std6ranges3__45__cpo5cdataE - _ZN34_INTERNAL_89d80b04_4_k_cu_8d789fc04cuda3std3__419piecewise_constructE)
_ZN34_INTERNAL_89d80b04_4_k_cu_8d789fc04cuda3std3__419piecewise_constructE:
	.zero		1
	.type		_ZN34_INTERNAL_89d80b04_4_k_cu_8d789fc04cuda3std6ranges3__45__cpo5cdataE,@object
	.size		_ZN34_INTERNAL_89d80b04_4_k_cu_8d789fc04cuda3std6ranges3__45__cpo5cdataE,(_ZN34_INTERNAL_89d80b04_4_k_cu_8d789fc06thrust24THRUST_300001_SM_1000_NS12placeholders2_2E - _ZN34_INTERNAL_89d80b04_4_k_cu_8d789fc04cuda3std6ranges3__45__cpo5cdataE)
_ZN34_INTERNAL_89d80b04_4_k_cu_8d789fc04cuda3std6ranges3__45__cpo5cdataE:
	.zero		1
	.type		_ZN34_INTERNAL_89d80b04_4_k_cu_8d789fc06thrust24THRUST_300001_SM_1000_NS12placeholders2_2E,@object
	.size		_ZN34_INTERNAL_89d80b04_4_k_cu_8d789fc06thrust24THRUST_300001_SM_1000_NS12placeholders2_2E,(_ZN34_INTERNAL_89d80b04_4_k_cu_8d789fc04cuda3std3__45__cpo3endE - _ZN34_INTERNAL_89d80b04_4_k_cu_8d789fc06thrust24THRUST_300001_SM_1000_NS12placeholders2_2E)
_ZN34_INTERNAL_89d80b04_4_k_cu_8d789fc06thrust24THRUST_300001_SM_1000_NS12placeholders2_2E:
	.zero		1
	.type		_ZN34_INTERNAL_89d80b04_4_k_cu_8d789fc04cuda3std3__45__cpo3endE,@object
	.size		_ZN34_INTERNAL_89d80b04_4_k_cu_8d789fc04cuda3std3__45__cpo3endE,(_ZN34_INTERNAL_89d80b04_4_k_cu_8d789fc04cuda3std6ranges3__45__cpo3endE - _ZN34_INTERNAL_89d80b04_4_k_cu_8d789fc04cuda3std3__45__cpo3endE)
_ZN34_INTERNAL_89d80b04_4_k_cu_8d789fc04cuda3std3__45__cpo3endE:
	.zero		1
	.type		_ZN34_INTERNAL_89d80b04_4_k_cu_8d789fc04cuda3std6ranges3__45__cpo3endE,@object
	.size		_ZN34_INTERNAL_89d80b04_4_k_cu_8d789fc04cuda3std6ranges3__45__cpo3endE,(_ZN34_INTERNAL_89d80b04_4_k_cu_8d789fc06thrust24THRUST_300001_SM_1000_NS12placeholders2_6E - _ZN34_INTERNAL_89d80b04_4_k_cu_8d789fc04cuda3std6ranges3__45__cpo3endE)
_ZN34_INTERNAL_89d80b04_4_k_cu_8d789fc04cuda3std6ranges3__45__cpo3endE:
	.zero		1
	.type		_ZN34_INTERNAL_89d80b04_4_k_cu_8d789fc06thrust24THRUST_300001_SM_1000_NS12placeholders2_6E,@object
	.size		_ZN34_INTERNAL_89d80b04_4_k_cu_8d789fc06thrust24THRUST_300001_SM_1000_NS12placeholders2_6E,(_ZN34_INTERNAL_89d80b04_4_k_cu_8d789fc04cuda3std3__45__cpo4rendE - _ZN34_INTERNAL_89d80b04_4_k_cu_8d789fc06thrust24THRUST_300001_SM_1000_NS12placeholders2_6E)
_ZN34_INTERNAL_89d80b04_4_k_cu_8d789fc06thrust24THRUST_300001_SM_1000_NS12placeholders2_6E:
	.zero		1
	.type		_ZN34_INTERNAL_89d80b04_4_k_cu_8d789fc04cuda3std3__45__cpo4rendE,@object
	.size		_ZN34_INTERNAL_89d80b04_4_k_cu_8d789fc04cuda3std3__45__cpo4rendE,(_ZN34_INTERNAL_89d80b04_4_k_cu_8d789fc04cuda3std6ranges3__45__cpo9iter_swapE - _ZN34_INTERNAL_89d80b04_4_k_cu_8d789fc04cuda3std3__45__cpo4rendE)
_ZN34_INTERNAL_89d80b04_4_k_cu_8d789fc04cuda3std3__45__cpo4rendE:
	.zero		1
	.type		_ZN34_INTERNAL_89d80b04_4_k_cu_8d789fc04cuda3std6ranges3__45__cpo9iter_swapE,@object
	.size		_ZN34_INTERNAL_89d80b04_4_k_cu_8d789fc04cuda3std6ranges3__45__cpo9iter_swapE,(_ZN34_INTERNAL_89d80b04_4_k_cu_8d789fc04cuda3std3__48unexpectE - _ZN34_INTERNAL_89d80b04_4_k_cu_8d789fc04cuda3std6ranges3__45__cpo9iter_swapE)
_ZN34_INTERNAL_89d80b04_4_k_cu_8d789fc04cuda3std6ranges3__45__cpo9iter_swapE:
	.zero		1
	.type		_ZN34_INTERNAL_89d80b04_4_k_cu_8d789fc04cuda3std3__48unexpectE,@object
	.size		_ZN34_INTERNAL_89d80b04_4_k_cu_8d789fc04cuda3std3__48unexpectE,(_ZN34_INTERNAL_89d80b04_4_k_cu_8d789fc06thrust24THRUST_300001_SM_1000_NS8cuda_cub3parE - _ZN34_INTERNAL_89d80b04_4_k_cu_8d789fc04cuda3std3__48unexpectE)
_ZN34_INTERNAL_89d80b04_4_k_cu_8d789fc04cuda3std3__48unexpectE:
	.zero		1
	.type		_ZN34_INTERNAL_89d80b04_4_k_cu_8d789fc06thrust24THRUST_300001_SM_1000_NS8cuda_cub3parE,@object
	.size		_ZN34_INTERNAL_89d80b04_4_k_cu_8d789fc06thrust24THRUST_300001_SM_1000_NS8cuda_cub3parE,(_ZN34_INTERNAL_89d80b04_4_k_cu_8d789fc06thrust24THRUST_300001_SM_1000_NS12placeholders2_4E - _ZN34_INTERNAL_89d80b04_4_k_cu_8d789fc06thrust24THRUST_300001_SM_1000_NS8cuda_cub3parE)
_ZN34_INTERNAL_89d80b04_4_k_cu_8d789fc06thrust24THRUST_300001_SM_1000_NS8cuda_cub3parE:
	.zero		1
	.type		_ZN34_INTERNAL_89d80b04_4_k_cu_8d789fc06thrust24THRUST_300001_SM_1000_NS12placeholders2_4E,@object
	.size		_ZN34_INTERNAL_89d80b04_4_k_cu_8d789fc06thrust24THRUST_300001_SM_1000_NS12placeholders2_4E,(_ZN34_INTERNAL_89d80b04_4_k_cu_8d789fc04cuda3std3__45__cpo4cendE - _ZN34_INTERNAL_89d80b04_4_k_cu_8d789fc06thrust24THRUST_300001_SM_1000_NS12placeholders2_4E)
_ZN34_INTERNAL_89d80b04_4_k_cu_8d789fc06thrust24THRUST_300001_SM_1000_NS12placeholders2_4E:
	.zero		1
	.type		_ZN34_INTERNAL_89d80b04_4_k_cu_8d789fc04cuda3std3__45__cpo4cendE,@object
	.size		_ZN34_INTERNAL_89d80b04_4_k_cu_8d789fc04cuda3std3__45__cpo4cendE,(_ZN34_INTERNAL_89d80b04_4_k_cu_8d789fc04cuda3std6ranges3__45__cpo4cendE - _ZN34_INTERNAL_89d80b04_4_k_cu_8d789fc04cuda3std3__45__cpo4cendE)
_ZN34_INTERNAL_89d80b04_4_k_cu_8d789fc04cuda3std3__45__cpo4cendE:
	.zero		1
	.type		_ZN34_INTERNAL_89d80b04_4_k_cu_8d789fc04cuda3std6ranges3__45__cpo4cendE,@object
	.size		_ZN34_INTERNAL_89d80b04_4_k_cu_8d789fc04cuda3std6ranges3__45__cpo4cendE,(_ZN34_INTERNAL_89d80b04_4_k_cu_8d789fc04cuda3std3__420unreachable_sentinelE - _ZN34_INTERNAL_89d80b04_4_k_cu_8d789fc04cuda3std6ranges3__45__cpo4cendE)
_ZN34_INTERNAL_89d80b04_4_k_cu_8d789fc04cuda3std6ranges3__45__cpo4cendE:
	.zero		1
	.type		_ZN34_INTERNAL_89d80b04_4_k_cu_8d789fc04cuda3std3__420unreachable_sentinelE,@object
	.size		_ZN34_INTERNAL_89d80b04_4_k_cu_8d789fc04cuda3std3__420unreachable_sentinelE,(_ZN34_INTERNAL_89d80b04_4_k_cu_8d789fc04cuda3std6ranges3__45__cpo5ssizeE - _ZN34_INTERNAL_89d80b04_4_k_cu_8d789fc04cuda3std3__420unreachable_sentinelE)
_ZN34_INTERNAL_89d80b04_4_k_cu_8d789fc04cuda3std3__420unreachable_sentinelE:
	.zero		1
	.type		_ZN34_INTERNAL_89d80b04_4_k_cu_8d789fc04cuda3std6ranges3__45__cpo5ssizeE,@object
	.size		_ZN34_INTERNAL_89d80b04_4_k_cu_8d789fc04cuda3std6ranges3__45__cpo5ssizeE,(_ZN34_INTERNAL_89d80b04_4_k_cu_8d789fc06thrust24THRUST_300001_SM_1000_NS12placeholders2_8E - _ZN34_INTERNAL_89d80b04_4_k_cu_8d789fc04cuda3std6ranges3__45__cpo5ssizeE)
_ZN34_INTERNAL_89d80b04_4_k_cu_8d789fc04cuda3std6ranges3__45__cpo5ssizeE:
	.zero		1
	.type		_ZN34_INTERNAL_89d80b04_4_k_cu_8d789fc06thrust24THRUST_300001_SM_1000_NS12placeholders2_8E,@object
	.size		_ZN34_INTERNAL_89d80b04_4_k_cu_8d789fc06thrust24THRUST_300001_SM_1000_NS12placeholders2_8E,(_ZN34_INTERNAL_89d80b04_4_k_cu_8d789fc04cuda3std3__45__cpo5crendE - _ZN34_INTERNAL_89d80b04_4_k_cu_8d789fc06thrust24THRUST_300001_SM_1000_NS12placeholders2_8E)
_ZN34_INTERNAL_89d80b04_4_k_cu_8d789fc06thrust24THRUST_300001_SM_1000_NS12placeholders2_8E:
	.zero		1
	.type		_ZN34_INTERNAL_89d80b04_4_k_cu_8d789fc04cuda3std3__45__cpo5crendE,@object
	.size		_ZN34_INTERNAL_89d80b04_4_k_cu_8d789fc04cuda3std3__45__cpo5crendE,(_ZN34_INTERNAL_89d80b04_4_k_cu_8d789fc04cuda3std6ranges3__45__cpo4prevE - _ZN34_INTERNAL_89d80b04_4_k_cu_8d789fc04cuda3std3__45__cpo5crendE)
_ZN34_INTERNAL_89d80b04_4_k_cu_8d789fc04cuda3std3__45__cpo5crendE:
	.zero		1
	.type		_ZN34_INTERNAL_89d80b04_4_k_cu_8d789fc04cuda3std6ranges3__45__cpo4prevE,@object
	.size		_ZN34_INTERNAL_89d80b04_4_k_cu_8d789fc04cuda3std6ranges3__45__cpo4prevE,(_ZN34_INTERNAL_89d80b04_4_k_cu_8d789fc04cuda3std6ranges3__45__cpo9iter_moveE - _ZN34_INTERNAL_89d80b04_4_k_cu_8d789fc04cuda3std6ranges3__45__cpo4prevE)
_ZN34_INTERNAL_89d80b04_4_k_cu_8d789fc04cuda3std6ranges3__45__cpo4prevE:
	.zero		1
	.type		_ZN34_INTERNAL_89d80b04_4_k_cu_8d789fc04cuda3std6ranges3__45__cpo9iter_moveE,@object
	.size		_ZN34_INTERNAL_89d80b04_4_k_cu_8d789fc04cuda3std6ranges3__45__cpo9iter_moveE,(_ZN34_INTERNAL_89d80b04_4_k_cu_8d789fc06thrust24THRUST_300001_SM_1000_NS6system6detail10sequential3seqE - _ZN34_INTERNAL_89d80b04_4_k_cu_8d789fc04cuda3std6ranges3__45__cpo9iter_moveE)
_ZN34_INTERNAL_89d80b04_4_k_cu_8d789fc04cuda3std6ranges3__45__cpo9iter_moveE:
	.zero		1
	.type		_ZN34_INTERNAL_89d80b04_4_k_cu_8d789fc06thrust24THRUST_300001_SM_1000_NS6system6detail10sequential3seqE,@object
	.size		_ZN34_INTERNAL_89d80b04_4_k_cu_8d789fc06thrust24THRUST_300001_SM_1000_NS6system6detail10sequential3seqE,(.L_31 - _ZN34_INTERNAL_89d80b04_4_k_cu_8d789fc06thrust24THRUST_300001_SM_1000_NS6system6detail10sequential3seqE)
_ZN34_INTERNAL_89d80b04_4_k_cu_8d789fc06thrust24THRUST_300001_SM_1000_NS6system6detail10sequential3seqE:
	.zero		1
.L_31:


//--------------------- .nv.constant0._ZN3cub18CUB_300001_SM_10006detail11EmptyKernelIvEEvv --------------------------
	.section	.nv.constant0._ZN3cub18CUB_300001_SM_10006detail11EmptyKernelIvEEvv,"a",@progbits
	.sectionflags	@""
	.align	4
.nv.constant0._ZN3cub18CUB_300001_SM_10006detail11EmptyKernelIvEEvv:
	.zero		896


//--------------------- .nv.constant0._Z10buildModelP7double2iP7double3 --------------------------
	.section	.nv.constant0._Z10buildModelP7double2iP7double3,"a",@progbits
	.sectionflags	@""
	.align	4
.nv.constant0._Z10buildModelP7double2iP7double3:
	.zero		920


//--------------------- SYMBOLS --------------------------

	.type		.nv.reservedSmem.offset0,@object
	.size		.nv.reservedSmem.offset0,0x4
